	.target	sm_100a

	.elftype	@"ET_EXEC"


//--------------------- .note.nv.tkinfo           --------------------------
	.section	.note.nv.tkinfo,"",@"SHT_NOTE"
	.sectionflags	@"SHF_NOTE_NV_TKINFO"
	.tkinfo
        /*0018*/ 	.word	0x00000002
        /*0030*/ 	.string	""
        /*0030*/ 	.string	"ptxas"
        /*0030*/ 	.string	"Cuda compilation tools, release 13.0, V13.0.88"
        /*0030*/ 	.string	"Build cuda_13.0.r13.0/compiler.36424714_0"
        /*0030*/ 	.string	"-arch sm_100a -m 64 "



//--------------------- .note.nv.cuinfo           --------------------------
	.section	.note.nv.cuinfo,"",@"SHT_NOTE"
	.sectionflags	@"SHF_NOTE_NV_CUINFO"
        /*0018*/ 	.short	0x0002
        /*001a*/ 	.short	0x0064
        /*001c*/ 	.short	0x0082
	.zero		2


//--------------------- .nv.info                  --------------------------
	.section	.nv.info,"",@"SHT_CUDA_INFO"
	.align	4


	//----- nvinfo : EIATTR_REGCOUNT
	.align		4
        /*0000*/ 	.byte	0x04, 0x2f
        /*0002*/ 	.short	(.L_19 - .L_18)
	.align		4
.L_18:
        /*0004*/ 	.word	index@(_ZN7cutlass13device_kernelINS_4gemm6kernel13GemmUniversalIN4cute5tupleIJiiiiEEENS1_10collective13CollectiveMmaINS1_35MainloopSm100TmaUmmaWarpSpecializedILi5ELi2ELi4ENS5_IJNS4_1CILi1EEENSA_ILi2EEESB_EEEEENS5_IJNSA_ILi64EEESF_SF_EEENS_6half_tENS5_IJlSB_lEEESH_SI_NS4_8TiledMMAINS4_8MMA_AtomIJNS4_20SM100_MMA_F16BF16_SSISH_SH_fLi64ELi64ELNS4_4UMMA5MajorE0ELSN_0ELNSM_7ScaleInE0ELSO_0EEEEEENS4_6LayoutINS5_IJSB_SB_SB_EEENS5_IJNSA_ILi0EEEST_ST_EEEEENS5_IJNS4_10UnderscoreESW_SW_EEEEENS4_23SM90_TMA_LOAD_MULTICASTENS4_14ComposedLayoutINS4_7SwizzleILi3ELi4ELi3EEENS4_18smem_ptr_flag_bitsILi16EEENSR_INS5_IJNSA_ILi8EEESF_EEENS5_IJSF_SB_EEEEEEEvNS4_8identityENS4_13SM90_TMA_LOADES19_vS1A_EENS_8epilogue10collective18CollectiveEpilogueINS1D_23Sm100TmaWarpSpecializedILi3ELi2ELi16ELb1ELb0EEEJSG_NS5_IJNSR_ISF_SB_EENSR_INSA_ILi32EEESB_EEEEESH_SI_SH_SI_NS1D_6fusion15FusionCallbacksIS1H_NS1M_17LinearCombinationISH_fSH_fLNS_15FloatRoundStyleE2EEESG_S1L_JEEENS4_5SM1004TMEM4LOAD26SM100_TMEM_LOAD_16dp256b4xES1B_NS10_INS11_ILi2ELi4ELi3EEES14_NSR_INS5_IJS15_S1J_EEENS5_IJS1J_SB_EEEEEEENS4_17SM75_U32x4_LDSM_NENS4_14SM90_TMA_STOREES20_NS4_17SM90_U32x4_STSM_NENS4_39AutoVectorizingCopyWithAssumedAlignmentILi128EEEEEEvvEEEEvNT_6ParamsE)
        /*0008*/ 	.word	0x00000045


	//----- nvinfo : EIATTR_FRAME_SIZE
	.align		4
.L_19:
        /*000c*/ 	.byte	0x04, 0x11
        /*000e*/ 	.short	(.L_21 - .L_20)
	.align		4
.L_20:
        /*0010*/ 	.word	index@($__internal_2_$__cuda_sm10x_tcgen05_guardrail_trap_unallocated_columns_being_dealloced)
        /*0014*/ 	.word	0x00000000


	//----- nvinfo : EIATTR_FRAME_SIZE
	.align		4
.L_21:
        /*0018*/ 	.byte	0x04, 0x11
        /*001a*/ 	.short	(.L_23 - .L_22)
	.align		4
.L_22:
        /*001c*/ 	.word	index@($__internal_1_$__cuda_sm10x_tcgen05_guardrail_trap_phase_invalid_during_alloc)
        /*0020*/ 	.word	0x00000000


	//----- nvinfo : EIATTR_FRAME_SIZE
	.align		4
.L_23:
        /*0024*/ 	.byte	0x04, 0x11
        /*0026*/ 	.short	(.L_25 - .L_24)
	.align		4
.L_24:
        /*0028*/ 	.word	index@($__internal_0_$__cuda_sm10x_tcgen05_guardrail_trap_col_being_dealloced_not_returned_by_alloc)
        /*002c*/ 	.word	0x00000000


	//----- nvinfo : EIATTR_FRAME_SIZE
	.align		4
.L_25:
        /*0030*/ 	.byte	0x04, 0x11
        /*0032*/ 	.short	(.L_27 - .L_26)
	.align		4
.L_26:
        /*0034*/ 	.word	index@(_ZN7cutlass13device_kernelINS_4gemm6kernel13GemmUniversalIN4cute5tupleIJiiiiEEENS1_10collective13CollectiveMmaINS1_35MainloopSm100TmaUmmaWarpSpecializedILi5ELi2ELi4ENS5_IJNS4_1CILi1EEENSA_ILi2EEESB_EEEEENS5_IJNSA_ILi64EEESF_SF_EEENS_6half_tENS5_IJlSB_lEEESH_SI_NS4_8TiledMMAINS4_8MMA_AtomIJNS4_20SM100_MMA_F16BF16_SSISH_SH_fLi64ELi64ELNS4_4UMMA5MajorE0ELSN_0ELNSM_7ScaleInE0ELSO_0EEEEEENS4_6LayoutINS5_IJSB_SB_SB_EEENS5_IJNSA_ILi0EEEST_ST_EEEEENS5_IJNS4_10UnderscoreESW_SW_EEEEENS4_23SM90_TMA_LOAD_MULTICASTENS4_14ComposedLayoutINS4_7SwizzleILi3ELi4ELi3EEENS4_18smem_ptr_flag_bitsILi16EEENSR_INS5_IJNSA_ILi8EEESF_EEENS5_IJSF_SB_EEEEEEEvNS4_8identityENS4_13SM90_TMA_LOADES19_vS1A_EENS_8epilogue10collective18CollectiveEpilogueINS1D_23Sm100TmaWarpSpecializedILi3ELi2ELi16ELb1ELb0EEEJSG_NS5_IJNSR_ISF_SB_EENSR_INSA_ILi32EEESB_EEEEESH_SI_SH_SI_NS1D_6fusion15FusionCallbacksIS1H_NS1M_17LinearCombinationISH_fSH_fLNS_15FloatRoundStyleE2EEESG_S1L_JEEENS4_5SM1004TMEM4LOAD26SM100_TMEM_LOAD_16dp256b4xES1B_NS10_INS11_ILi2ELi4ELi3EEES14_NSR_INS5_IJS15_S1J_EEENS5_IJS1J_SB_EEEEEEENS4_17SM75_U32x4_LDSM_NENS4_14SM90_TMA_STOREES20_NS4_17SM90_U32x4_STSM_NENS4_39AutoVectorizingCopyWithAssumedAlignmentILi128EEEEEEvvEEEEvNT_6ParamsE)
        /*0038*/ 	.word	0x00000000


	//----- nvinfo : EIATTR_MIN_STACK_SIZE
	.align		4
.L_27:
        /*003c*/ 	.byte	0x04, 0x12
        /*003e*/ 	.short	(.L_29 - .L_28)
	.align		4
.L_28:
        /*0040*/ 	.word	index@(_ZN7cutlass13device_kernelINS_4gemm6kernel13GemmUniversalIN4cute5tupleIJiiiiEEENS1_10collective13CollectiveMmaINS1_35MainloopSm100TmaUmmaWarpSpecializedILi5ELi2ELi4ENS5_IJNS4_1CILi1EEENSA_ILi2EEESB_EEEEENS5_IJNSA_ILi64EEESF_SF_EEENS_6half_tENS5_IJlSB_lEEESH_SI_NS4_8TiledMMAINS4_8MMA_AtomIJNS4_20SM100_MMA_F16BF16_SSISH_SH_fLi64ELi64ELNS4_4UMMA5MajorE0ELSN_0ELNSM_7ScaleInE0ELSO_0EEEEEENS4_6LayoutINS5_IJSB_SB_SB_EEENS5_IJNSA_ILi0EEEST_ST_EEEEENS5_IJNS4_10UnderscoreESW_SW_EEEEENS4_23SM90_TMA_LOAD_MULTICASTENS4_14ComposedLayoutINS4_7SwizzleILi3ELi4ELi3EEENS4_18smem_ptr_flag_bitsILi16EEENSR_INS5_IJNSA_ILi8EEESF_EEENS5_IJSF_SB_EEEEEEEvNS4_8identityENS4_13SM90_TMA_LOADES19_vS1A_EENS_8epilogue10collective18CollectiveEpilogueINS1D_23Sm100TmaWarpSpecializedILi3ELi2ELi16ELb1ELb0EEEJSG_NS5_IJNSR_ISF_SB_EENSR_INSA_ILi32EEESB_EEEEESH_SI_SH_SI_NS1D_6fusion15FusionCallbacksIS1H_NS1M_17LinearCombinationISH_fSH_fLNS_15FloatRoundStyleE2EEESG_S1L_JEEENS4_5SM1004TMEM4LOAD26SM100_TMEM_LOAD_16dp256b4xES1B_NS10_INS11_ILi2ELi4ELi3EEES14_NSR_INS5_IJS15_S1J_EEENS5_IJS1J_SB_EEEEEEENS4_17SM75_U32x4_LDSM_NENS4_14SM90_TMA_STOREES20_NS4_17SM90_U32x4_STSM_NENS4_39AutoVectorizingCopyWithAssumedAlignmentILi128EEEEEEvvEEEEvNT_6ParamsE)
        /*0044*/ 	.word	0x00000000
.L_29:


//--------------------- .nv.compat                --------------------------
	.section	.nv.compat,"",@"SHT_CUDA_COMPAT_INFO"
	.align	4
        /*0000*/ 	.byte	0x02, 0x09, 0x01, 0x00, 0x02, 0x02, 0x02, 0x00, 0x02, 0x05, 0x05, 0x00, 0x03, 0x07, 0x01, 0x01
        /*0010*/ 	.byte	0x02, 0x03, 0x01, 0x00, 0x02, 0x06, 0x01, 0x00, 0x04, 0x0b, 0x08, 0x00, 0x09, 0x00, 0x00, 0x00
        /*0020*/ 	.byte	0x00, 0x00, 0x00, 0x00


//--------------------- .nv.info._ZN7cutlass13device_kernelINS_4gemm6kernel13GemmUniversalIN4cute5tupleIJiiiiEEENS1_10collective13CollectiveMmaINS1_35MainloopSm100TmaUmmaWarpSpecializedILi5ELi2ELi4ENS5_IJNS4_1CILi1EEENSA_ILi2EEESB_EEEEENS5_IJNSA_ILi64EEESF_SF_EEENS_6half_tENS5_IJlSB_lEEESH_SI_NS4_8TiledMMAINS4_8MMA_AtomIJNS4_20SM100_MMA_F16BF16_SSISH_SH_fLi64ELi64ELNS4_4UMMA5MajorE0ELSN_0ELNSM_7ScaleInE0ELSO_0EEEEEENS4_6LayoutINS5_IJSB_SB_SB_EEENS5_IJNSA_ILi0EEEST_ST_EEEEENS5_IJNS4_10UnderscoreESW_SW_EEEEENS4_23SM90_TMA_LOAD_MULTICASTENS4_14ComposedLayoutINS4_7SwizzleILi3ELi4ELi3EEENS4_18smem_ptr_flag_bitsILi16EEENSR_INS5_IJNSA_ILi8EEESF_EEENS5_IJSF_SB_EEEEEEEvNS4_8identityENS4_13SM90_TMA_LOADES19_vS1A_EENS_8epilogue10collective18CollectiveEpilogueINS1D_23Sm100TmaWarpSpecializedILi3ELi2ELi16ELb1ELb0EEEJSG_NS5_IJNSR_ISF_SB_EENSR_INSA_ILi32EEESB_EEEEESH_SI_SH_SI_NS1D_6fusion15FusionCallbacksIS1H_NS1M_17LinearCombinationISH_fSH_fLNS_15FloatRoundStyleE2EEESG_S1L_JEEENS4_5SM1004TMEM4LOAD26SM100_TMEM_LOAD_16dp256b4xES1B_NS10_INS11_ILi2ELi4ELi3EEES14_NSR_INS5_IJS15_S1J_EEENS5_IJS1J_SB_EEEEEEENS4_17SM75_U32x4_LDSM_NENS4_14SM90_TMA_STOREES20_NS4_17SM90_U32x4_STSM_NENS4_39AutoVectorizingCopyWithAssumedAlignmentILi128EEEEEEvvEEEEvNT_6ParamsE --------------------------
	.section	.nv.info._ZN7cutlass13device_kernelINS_4gemm6kernel13GemmUniversalIN4cute5tupleIJiiiiEEENS1_10collective13CollectiveMmaINS1_35MainloopSm100TmaUmmaWarpSpecializedILi5ELi2ELi4ENS5_IJNS4_1CILi1EEENSA_ILi2EEESB_EEEEENS5_IJNSA_ILi64EEESF_SF_EEENS_6half_tENS5_IJlSB_lEEESH_SI_NS4_8TiledMMAINS4_8MMA_AtomIJNS4_20SM100_MMA_F16BF16_SSISH_SH_fLi64ELi64ELNS4_4UMMA5MajorE0ELSN_0ELNSM_7ScaleInE0ELSO_0EEEEEENS4_6LayoutINS5_IJSB_SB_SB_EEENS5_IJNSA_ILi0EEEST_ST_EEEEENS5_IJNS4_10UnderscoreESW_SW_EEEEENS4_23SM90_TMA_LOAD_MULTICASTENS4_14ComposedLayoutINS4_7SwizzleILi3ELi4ELi3EEENS4_18smem_ptr_flag_bitsILi16EEENSR_INS5_IJNSA_ILi8EEESF_EEENS5_IJSF_SB_EEEEEEEvNS4_8identityENS4_13SM90_TMA_LOADES19_vS1A_EENS_8epilogue10collective18CollectiveEpilogueINS1D_23Sm100TmaWarpSpecializedILi3ELi2ELi16ELb1ELb0EEEJSG_NS5_IJNSR_ISF_SB_EENSR_INSA_ILi32EEESB_EEEEESH_SI_SH_SI_NS1D_6fusion15FusionCallbacksIS1H_NS1M_17LinearCombinationISH_fSH_fLNS_15FloatRoundStyleE2EEESG_S1L_JEEENS4_5SM1004TMEM4LOAD26SM100_TMEM_LOAD_16dp256b4xES1B_NS10_INS11_ILi2ELi4ELi3EEES14_NSR_INS5_IJS15_S1J_EEENS5_IJS1J_SB_EEEEEEENS4_17SM75_U32x4_LDSM_NENS4_14SM90_TMA_STOREES20_NS4_17SM90_U32x4_STSM_NENS4_39AutoVectorizingCopyWithAssumedAlignmentILi128EEEEEEvvEEEEvNT_6ParamsE,"",@"SHT_CUDA_INFO"
	.sectionflags	@""
	.align	4


	//----- nvinfo : EIATTR_CUDA_API_VERSION
	.align		4
        /*0000*/ 	.byte	0x04, 0x37
        /*0002*/ 	.short	(.L_31 - .L_30)
.L_30:
        /*0004*/ 	.word	0x00000082


	//----- nvinfo : EIATTR_KPARAM_INFO
	.align		4
.L_31:
        /*0008*/ 	.byte	0x04, 0x17
        /*000a*/ 	.short	(.L_33 - .L_32)
.L_32:
        /*000c*/ 	.word	0x00000000
        /*0010*/ 	.short	0x0000
        /*0012*/ 	.short	0x0000
        /*0014*/ 	.byte	0x00, 0xf0, 0x01, 0x20


	//----- nvinfo : EIATTR_AT_ENTRY_FRAGMENTS
	.align		4
.L_33:
        /*0018*/ 	.byte	0x04, 0x4f
        /*001a*/ 	.short	(.L_35 - .L_34)


	//   ....[0]....
.L_34:
        /*001c*/ 	.word	0x00000006


	//----- nvinfo : EIATTR_RESERVED_SMEM_USED
	.align		4
.L_35:
        /*0020*/ 	.byte	0x01, 0x41
	.zero		2


	//----- nvinfo : EIATTR_SPARSE_MMA_MASK
	.align		4
        /*0024*/ 	.byte	0x03, 0x50
        /*0026*/ 	.short	0x0000


	//----- nvinfo : EIATTR_TCGEN05_1CTA_USED
	.align		4
        /*0028*/ 	.byte	0x01, 0x51
	.zero		2


	//----- nvinfo : EIATTR_MAXREG_COUNT
	.align		4
        /*002c*/ 	.byte	0x03, 0x1b
        /*002e*/ 	.short	0x00ff


	//----- nvinfo : EIATTR_NUM_BARRIERS
	.align		4
        /*0030*/ 	.byte	0x02, 0x4c
        /*0032*/ 	.byte	0x07
	.zero		1


	//----- nvinfo : EIATTR_EXTERNS
	.align		4
        /*0034*/ 	.byte	0x04, 0x0f
        /*0036*/ 	.short	(.L_37 - .L_36)


	//   ....[0]....
	.align		4
.L_36:
        /*0038*/ 	.word	index@(__assertfail)


	//----- nvinfo : EIATTR_MERCURY_ISA_VERSION
	.align		4
.L_37:
        /*003c*/ 	.byte	0x03, 0x5f
        /*003e*/ 	.short	0x0101


	//----- nvinfo : EIATTR_INT_WARP_WIDE_INSTR_OFFSETS
	.align		4
        /*0040*/ 	.byte	0x04, 0x31
        /*0042*/ 	.short	(.L_39 - .L_38)


	//   ....[0]....
.L_38:
        /*0044*/ 	.word	0x00003d90


	//   ....[1]....
        /*0048*/ 	.word	0x00003dc0


	//   ....[2]....
        /*004c*/ 	.word	0x00003de0


	//   ....[3]....
        /*0050*/ 	.word	0x000049b0


	//   ....[4]....
        /*0054*/ 	.word	0x00004a30


	//   ....[5]....
        /*0058*/ 	.word	0x00004b30


	//   ....[6]....
        /*005c*/ 	.word	0x00004c40


	//----- nvinfo : EIATTR_COOP_GROUP_MASK_REGIDS
	.align		4
.L_39:
        /*0060*/ 	.byte	0x04, 0x29
        /*0062*/ 	.short	(.L_41 - .L_40)


	//   ....[0]....
.L_40:
        /*0064*/ 	.word	0xffffffff


	//   ....[1]....
        /*0068*/ 	.word	0xffffffff


	//   ....[2]....
        /*006c*/ 	.word	0xffffffff


	//   ....[3]....
        /*0070*/ 	.word	0xffffffff


	//   ....[4]....
        /*0074*/ 	.word	0xffffffff


	//   ....[5]....
        /*0078*/ 	.word	0xffffffff


	//   ....[6]....
        /*007c*/ 	.word	0xffffffff


	//   ....[7]....
        /*0080*/ 	.word	0xffffffff


	//   ....[8]....
        /*0084*/ 	.word	0xffffffff


	//   ....[9]....
        /*0088*/ 	.word	0xffffffff


	//   ....[10]....
        /*008c*/ 	.word	0xffffffff


	//   ....[11]....
        /*0090*/ 	.word	0xffffffff


	//   ....[12]....
        /*0094*/ 	.word	0xffffffff


	//   ....[13]....
        /*0098*/ 	.word	0xffffffff


	//----- nvinfo : EIATTR_COOP_GROUP_INSTR_OFFSETS
	.align		4
.L_41:
        /*009c*/ 	.byte	0x04, 0x28
        /*009e*/ 	.short	(.L_43 - .L_42)


	//   ....[0]....
.L_42:
        /*00a0*/ 	.word	0x00000080


	//   ....[1]....
        /*00a4*/ 	.word	0x000004f0


	//   ....[2]....
        /*00a8*/ 	.word	0x000006c0


	//   ....[3]....
        /*00ac*/ 	.word	0x00000840


	//   ....[4]....
        /*00b0*/ 	.word	0x00000940


	//   ....[5]....
        /*00b4*/ 	.word	0x00000ab0


	//   ....[6]....
        /*00b8*/ 	.word	0x00000c50


	//   ....[7]....
        /*00bc*/ 	.word	0x00000e00


	//   ....[8]....
        /*00c0*/ 	.word	0x00002030


	//   ....[9]....
        /*00c4*/ 	.word	0x00002f80


	//   ....[10]....
        /*00c8*/ 	.word	0x00003190


	//   ....[11]....
        /*00cc*/ 	.word	0x000031c0


	//   ....[12]....
        /*00d0*/ 	.word	0x00003c70


	//   ....[13]....
        /*00d4*/ 	.word	0x00003ea0


	//----- nvinfo : EIATTR_VRC_CTA_INIT_COUNT
	.align		4
.L_43:
        /*00d8*/ 	.byte	0x02, 0x4a
        /*00da*/ 	.byte	0x80
	.zero		1


	//----- nvinfo : EIATTR_SYSCALL_OFFSETS
	.align		4
        /*00dc*/ 	.byte	0x04, 0x46
        /*00de*/ 	.short	(.L_45 - .L_44)


	//   ....[0]....
.L_44:
        /*00e0*/ 	.word	0x00005940


	//   ....[1]....
        /*00e4*/ 	.word	0x00005a30


	//   ....[2]....
        /*00e8*/ 	.word	0x00006270


	//   ....[3]....
        /*00ec*/ 	.word	0x00006bc0


	//----- nvinfo : EIATTR_MBARRIER_INSTR_OFFSETS
	.align		4
.L_45:
        /*00f0*/ 	.byte	0x04, 0x39
        /*00f2*/ 	.short	(.L_47 - .L_46)


	//   ....[0]....
.L_46:
        /*00f4*/ 	.word	0x00000610
        /*00f8*/ 	.word	0x000000ff
        /*00fc*/ 	.word	0x00000000
        /*0100*/ 	.short	0x0100
        /*0102*/ 	.byte	0x04
	.zero		1


	//   ....[1]....
        /*0104*/ 	.word	0x00000620
        /*0108*/ 	.word	0x000000ff
        /*010c*/ 	.word	0x00000028
        /*0110*/ 	.short	0x0100
        /*0112*/ 	.byte	0x04
	.zero		1


	//   ....[2]....
        /*0114*/ 	.word	0x00000630
        /*0118*/ 	.word	0x000000ff
        /*011c*/ 	.word	0x00000008
        /*0120*/ 	.short	0x0100
        /*0122*/ 	.byte	0x04
	.zero		1


	//   ....[3]....
        /*0124*/ 	.word	0x00000640
        /*0128*/ 	.word	0x000000ff
        /*012c*/ 	.word	0x00000030
        /*0130*/ 	.short	0x0100
        /*0132*/ 	.byte	0x04
	.zero		1


	//   ....[4]....
        /*0134*/ 	.word	0x00000650
        /*0138*/ 	.word	0x000000ff
        /*013c*/ 	.word	0x00000010
        /*0140*/ 	.short	0x0100
        /*0142*/ 	.byte	0x04
	.zero		1


	//   ....[5]....
        /*0144*/ 	.word	0x00000660
        /*0148*/ 	.word	0x000000ff
        /*014c*/ 	.word	0x00000038
        /*0150*/ 	.short	0x0100
        /*0152*/ 	.byte	0x04
	.zero		1


	//   ....[6]....
        /*0154*/ 	.word	0x00000670
        /*0158*/ 	.word	0x000000ff
        /*015c*/ 	.word	0x00000018
        /*0160*/ 	.short	0x0100
        /*0162*/ 	.byte	0x04
	.zero		1


	//   ....[7]....
        /*0164*/ 	.word	0x00000680
        /*0168*/ 	.word	0x000000ff
        /*016c*/ 	.word	0x00000040
        /*0170*/ 	.short	0x0100
        /*0172*/ 	.byte	0x04
	.zero		1


	//   ....[8]....
        /*0174*/ 	.word	0x00000690
        /*0178*/ 	.word	0x000000ff
        /*017c*/ 	.word	0x00000020
        /*0180*/ 	.short	0x0100
        /*0182*/ 	.byte	0x04
	.zero		1


	//   ....[9]....
        /*0184*/ 	.word	0x000006a0
        /*0188*/ 	.word	0x000000ff
        /*018c*/ 	.word	0x00000048
        /*0190*/ 	.short	0x0100
        /*0192*/ 	.byte	0x04
	.zero		1


	//   ....[10]....
        /*0194*/ 	.word	0x000007d0
        /*0198*/ 	.word	0x000000ff
        /*019c*/ 	.word	0x00000050
        /*01a0*/ 	.short	0x0100
        /*01a2*/ 	.byte	0x04
	.zero		1


	//   ....[11]....
        /*01a4*/ 	.word	0x000007e0
        /*01a8*/ 	.word	0x000000ff
        /*01ac*/ 	.word	0x00000068
        /*01b0*/ 	.short	0x0100
        /*01b2*/ 	.byte	0x04
	.zero		1


	//   ....[12]....
        /*01b4*/ 	.word	0x000007f0
        /*01b8*/ 	.word	0x000000ff
        /*01bc*/ 	.word	0x00000058
        /*01c0*/ 	.short	0x0100
        /*01c2*/ 	.byte	0x04
	.zero		1


	//   ....[13]....
        /*01c4*/ 	.word	0x00000800
        /*01c8*/ 	.word	0x000000ff
        /*01cc*/ 	.word	0x00000070
        /*01d0*/ 	.short	0x0100
        /*01d2*/ 	.byte	0x04
	.zero		1


	//   ....[14]....
        /*01d4*/ 	.word	0x00000810
        /*01d8*/ 	.word	0x000000ff
        /*01dc*/ 	.word	0x00000060
        /*01e0*/ 	.short	0x0100
        /*01e2*/ 	.byte	0x04
	.zero		1


	//   ....[15]....
        /*01e4*/ 	.word	0x00000820
        /*01e8*/ 	.word	0x000000ff
        /*01ec*/ 	.word	0x00000078
        /*01f0*/ 	.short	0x0100
        /*01f2*/ 	.byte	0x04
	.zero		1


	//   ....[16]....
        /*01f4*/ 	.word	0x00000910
        /*01f8*/ 	.word	0x000000ff
        /*01fc*/ 	.word	0x00000080
        /*0200*/ 	.short	0x0100
        /*0202*/ 	.byte	0x06
	.zero		1


	//   ....[17]....
        /*0204*/ 	.word	0x00000920
        /*0208*/ 	.word	0x000000ff
        /*020c*/ 	.word	0x00000088
        /*0210*/ 	.short	0x0100
        /*0212*/ 	.byte	0x06
	.zero		1


	//   ....[18]....
        /*0214*/ 	.word	0x00000a60
        /*0218*/ 	.word	0x000000ff
        /*021c*/ 	.word	0x00000090
        /*0220*/ 	.short	0x0100
        /*0222*/ 	.byte	0x06
	.zero		1


	//   ....[19]....
        /*0224*/ 	.word	0x00000a70
        /*0228*/ 	.word	0x000000ff
        /*022c*/ 	.word	0x000000a0
        /*0230*/ 	.short	0x0100
        /*0232*/ 	.byte	0x06
	.zero		1


	//   ....[20]....
        /*0234*/ 	.word	0x00000a80
        /*0238*/ 	.word	0x000000ff
        /*023c*/ 	.word	0x00000098
        /*0240*/ 	.short	0x0100
        /*0242*/ 	.byte	0x06
	.zero		1


	//   ....[21]....
        /*0244*/ 	.word	0x00000a90
        /*0248*/ 	.word	0x000000ff
        /*024c*/ 	.word	0x000000a8
        /*0250*/ 	.short	0x0100
        /*0252*/ 	.byte	0x06
	.zero		1


	//   ....[22]....
        /*0254*/ 	.word	0x00000bc0
        /*0258*/ 	.word	0x000000ff
        /*025c*/ 	.word	0x000000b0
        /*0260*/ 	.short	0x0100
        /*0262*/ 	.byte	0x04
	.zero		1


	//   ....[23]....
        /*0264*/ 	.word	0x00000bd0
        /*0268*/ 	.word	0x000000ff
        /*026c*/ 	.word	0x000000d0
        /*0270*/ 	.short	0x0100
        /*0272*/ 	.byte	0x04
	.zero		1


	//   ....[24]....
        /*0274*/ 	.word	0x00000be0
        /*0278*/ 	.word	0x000000ff
        /*027c*/ 	.word	0x000000b8
        /*0280*/ 	.short	0x0100
        /*0282*/ 	.byte	0x04
	.zero		1


	//   ....[25]....
        /*0284*/ 	.word	0x00000bf0
        /*0288*/ 	.word	0x000000ff
        /*028c*/ 	.word	0x000000d8
        /*0290*/ 	.short	0x0100
        /*0292*/ 	.byte	0x04
	.zero		1


	//   ....[26]....
        /*0294*/ 	.word	0x00000c00
        /*0298*/ 	.word	0x000000ff
        /*029c*/ 	.word	0x000000c0
        /*02a0*/ 	.short	0x0100
        /*02a2*/ 	.byte	0x04
	.zero		1


	//   ....[27]....
        /*02a4*/ 	.word	0x00000c10
        /*02a8*/ 	.word	0x000000ff
        /*02ac*/ 	.word	0x000000e0
        /*02b0*/ 	.short	0x0100
        /*02b2*/ 	.byte	0x04
	.zero		1


	//   ....[28]....
        /*02b4*/ 	.word	0x00000c20
        /*02b8*/ 	.word	0x000000ff
        /*02bc*/ 	.word	0x000000c8
        /*02c0*/ 	.short	0x0100
        /*02c2*/ 	.byte	0x04
	.zero		1


	//   ....[29]....
        /*02c4*/ 	.word	0x00000c30
        /*02c8*/ 	.word	0x000000ff
        /*02cc*/ 	.word	0x000000e8
        /*02d0*/ 	.short	0x0100
        /*02d2*/ 	.byte	0x04
	.zero		1


	//   ....[30]....
        /*02d4*/ 	.word	0x00000d20
        /*02d8*/ 	.word	0x000000ff
        /*02dc*/ 	.word	0x000000f0
        /*02e0*/ 	.short	0x0100
        /*02e2*/ 	.byte	0x04
	.zero		1


	//   ....[31]....
        /*02e4*/ 	.word	0x00000d30
        /*02e8*/ 	.word	0x000000ff
        /*02ec*/ 	.word	0x00000100
        /*02f0*/ 	.short	0x0100
        /*02f2*/ 	.byte	0x04
	.zero		1


	//   ....[32]....
        /*02f4*/ 	.word	0x00000d40
        /*02f8*/ 	.word	0x000000ff
        /*02fc*/ 	.word	0x000000f8
        /*0300*/ 	.short	0x0100
        /*0302*/ 	.byte	0x04
	.zero		1


	//   ....[33]....
        /*0304*/ 	.word	0x00000d50
        /*0308*/ 	.word	0x000000ff
        /*030c*/ 	.word	0x00000108
        /*0310*/ 	.short	0x0100
        /*0312*/ 	.byte	0x04
	.zero		1


	//   ....[34]....
        /*0314*/ 	.word	0x000018b0
        /*0318*/ 	.word	0x00000000
        /*031c*/ 	.word	0x00000100
        /*0320*/ 	.short	0x010a
        /*0322*/ 	.byte	0xff
	.zero		1


	//   ....[35]....
        /*0324*/ 	.word	0x000018e0
        /*0328*/ 	.word	0x00000000
        /*032c*/ 	.word	0x000000f0
        /*0330*/ 	.short	0x0101
        /*0332*/ 	.byte	0xff
	.zero		1


	//   ....[36]....
        /*0334*/ 	.word	0x000019b0
        /*0338*/ 	.word	0x000000ff
        /*033c*/ 	.word	0x00000028
        /*0340*/ 	.short	0x010a
        /*0342*/ 	.byte	0x04
	.zero		1


	//   ....[37]....
        /*0344*/ 	.word	0x00001a30
        /*0348*/ 	.word	0x000000ff
        /*034c*/ 	.word	0x00000028
        /*0350*/ 	.short	0x010a
        /*0352*/ 	.byte	0x21
	.zero		1


	//   ....[38]....
        /*0354*/ 	.word	0x00001bd0
        /*0358*/ 	.word	0x000000ff
        /*035c*/ 	.word	0x00000028
        /*0360*/ 	.short	0x010a
        /*0362*/ 	.byte	0x08
	.zero		1


	//   ....[39]....
        /*0364*/ 	.word	0x00001ce0
        /*0368*/ 	.word	0x000000ff
        /*036c*/ 	.word	0x00000088
        /*0370*/ 	.short	0x0101
        /*0372*/ 	.byte	0x06
	.zero		1


	//   ....[40]....
        /*0374*/ 	.word	0x00001d00
        /*0378*/ 	.word	0x000000ff
        /*037c*/ 	.word	0x00000028
        /*0380*/ 	.short	0x010a
        /*0382*/ 	.byte	0x04
	.zero		1


	//   ....[41]....
        /*0384*/ 	.word	0x00001d80
        /*0388*/ 	.word	0x000000ff
        /*038c*/ 	.word	0x00000028
        /*0390*/ 	.short	0x010a
        /*0392*/ 	.byte	0x11
	.zero		1


	//   ....[42]....
        /*0394*/ 	.word	0x00001f20
        /*0398*/ 	.word	0x000000ff
        /*039c*/ 	.word	0x00000028
        /*03a0*/ 	.short	0x010a
        /*03a2*/ 	.byte	0x07
	.zero		1


	//   ....[43]....
        /*03a4*/ 	.word	0x00002060
        /*03a8*/ 	.word	0x00000003
        /*03ac*/ 	.word	0x00000090
        /*03b0*/ 	.short	0x010a
        /*03b2*/ 	.byte	0xff
	.zero		1


	//   ....[44]....
        /*03b4*/ 	.word	0x000021b0
        /*03b8*/ 	.word	0x00000000
        /*03bc*/ 	.word	0x00000000
        /*03c0*/ 	.short	0x0101
        /*03c2*/ 	.byte	0xff
	.zero		1


	//   ....[45]....
        /*03c4*/ 	.word	0x00002770
        /*03c8*/ 	.word	0x000000ff
        /*03cc*/ 	.word	0x00000000
        /*03d0*/ 	.short	0x010a
        /*03d2*/ 	.byte	0x04
	.zero		1


	//   ....[46]....
        /*03d4*/ 	.word	0x00002800
        /*03d8*/ 	.word	0x000000ff
        /*03dc*/ 	.word	0x00000000
        /*03e0*/ 	.short	0x010a
        /*03e2*/ 	.byte	0x05
	.zero		1


	//   ....[47]....
        /*03e4*/ 	.word	0x00002890
        /*03e8*/ 	.word	0x000000ff
        /*03ec*/ 	.word	0x00000000
        /*03f0*/ 	.short	0x010a
        /*03f2*/ 	.byte	0x05
	.zero		1


	//   ....[48]....
        /*03f4*/ 	.word	0x00002920
        /*03f8*/ 	.word	0x000000ff
        /*03fc*/ 	.word	0x00000000
        /*0400*/ 	.short	0x010a
        /*0402*/ 	.byte	0x05
	.zero		1


	//   ....[49]....
        /*0404*/ 	.word	0x000029c0
        /*0408*/ 	.word	0x00000000
        /*040c*/ 	.word	0x00000000
        /*0410*/ 	.short	0x010a
        /*0412*/ 	.byte	0xff
	.zero		1


	//   ....[50]....
        /*0414*/ 	.word	0x00002ae0
        /*0418*/ 	.word	0x00000002
        /*041c*/ 	.word	0x000000f0
        /*0420*/ 	.short	0x010a
        /*0422*/ 	.byte	0xff
	.zero		1


	//   ....[51]....
        /*0424*/ 	.word	0x00002b50
        /*0428*/ 	.word	0x00000002
        /*042c*/ 	.word	0x00000000
        /*0430*/ 	.short	0x0101
        /*0432*/ 	.byte	0xff
	.zero		1


	//   ....[52]....
        /*0434*/ 	.word	0x00002b70
        /*0438*/ 	.word	0x000000ff
        /*043c*/ 	.word	0x000000a0
        /*0440*/ 	.short	0x010a
        /*0442*/ 	.byte	0x04
	.zero		1


	//   ....[53]....
        /*0444*/ 	.word	0x00002c90
        /*0448*/ 	.word	0x00000002
        /*044c*/ 	.word	0x00000090
        /*0450*/ 	.short	0x010a
        /*0452*/ 	.byte	0xff
	.zero		1


	//   ....[54]....
        /*0454*/ 	.word	0x00002d90
        /*0458*/ 	.word	0x00000002
        /*045c*/ 	.word	0x00000000
        /*0460*/ 	.short	0x0101
        /*0462*/ 	.byte	0xff
	.zero		1


	//   ....[55]....
        /*0464*/ 	.word	0x00002e20
        /*0468*/ 	.word	0x000000ff
        /*046c*/ 	.word	0x000000a0
        /*0470*/ 	.short	0x0106
        /*0472*/ 	.byte	0x04
	.zero		1


	//   ....[56]....
        /*0474*/ 	.word	0x00002e40
        /*0478*/ 	.word	0x000000ff
        /*047c*/ 	.word	0x000000a0
        /*0480*/ 	.short	0x010a
        /*0482*/ 	.byte	0x04
	.zero		1


	//   ....[57]....
        /*0484*/ 	.word	0x00002ed0
        /*0488*/ 	.word	0x000000ff
        /*048c*/ 	.word	0x000000a0
        /*0490*/ 	.short	0x0106
        /*0492*/ 	.byte	0x07
	.zero		1


	//   ....[58]....
        /*0494*/ 	.word	0x00002f10
        /*0498*/ 	.word	0x00000000
        /*049c*/ 	.word	0x000000a0
        /*04a0*/ 	.short	0x010a
        /*04a2*/ 	.byte	0xff
	.zero		1


	//   ....[59]....
        /*04a4*/ 	.word	0x00003460
        /*04a8*/ 	.word	0x00000000
        /*04ac*/ 	.word	0x00000090
        /*04b0*/ 	.short	0x010a
        /*04b2*/ 	.byte	0xff
	.zero		1


	//   ....[60]....
        /*04b4*/ 	.word	0x00003560
        /*04b8*/ 	.word	0x00000003
        /*04bc*/ 	.word	0x00000000
        /*04c0*/ 	.short	0x0101
        /*04c2*/ 	.byte	0xff
	.zero		1


	//   ....[61]....
        /*04c4*/ 	.word	0x00003570
        /*04c8*/ 	.word	0x000000ff
        /*04cc*/ 	.word	0x00000000
        /*04d0*/ 	.short	0x010a
        /*04d2*/ 	.byte	0x04
	.zero		1


	//   ....[62]....
        /*04d4*/ 	.word	0x000035f0
        /*04d8*/ 	.word	0x000000ff
        /*04dc*/ 	.word	0x000000d0
        /*04e0*/ 	.short	0x010a
        /*04e2*/ 	.byte	0x1f
	.zero		1


	//   ....[63]....
        /*04e4*/ 	.word	0x000036d0
        /*04e8*/ 	.word	0x000000ff
        /*04ec*/ 	.word	0x00000000
        /*04f0*/ 	.short	0x010a
        /*04f2*/ 	.byte	0x05
	.zero		1


	//   ....[64]....
        /*04f4*/ 	.word	0x00003810
        /*04f8*/ 	.word	0x000000ff
        /*04fc*/ 	.word	0x00000000
        /*0500*/ 	.short	0x010a
        /*0502*/ 	.byte	0x04
	.zero		1


	//   ....[65]....
        /*0504*/ 	.word	0x00003aa0
        /*0508*/ 	.word	0x000000ff
        /*050c*/ 	.word	0x00000000
        /*0510*/ 	.short	0x010a
        /*0512*/ 	.byte	0x04
	.zero		1


	//   ....[66]....
        /*0514*/ 	.word	0x00003b30
        /*0518*/ 	.word	0x000000ff
        /*051c*/ 	.word	0x00000000
        /*0520*/ 	.short	0x010a
        /*0522*/ 	.byte	0x05
	.zero		1


	//   ....[67]....
        /*0524*/ 	.word	0x00003bc0
        /*0528*/ 	.word	0x000000ff
        /*052c*/ 	.word	0x00000000
        /*0530*/ 	.short	0x010a
        /*0532*/ 	.byte	0x05
	.zero		1


	//   ....[68]....
        /*0534*/ 	.word	0x00003c50
        /*0538*/ 	.word	0x000000ff
        /*053c*/ 	.word	0x00000000
        /*0540*/ 	.short	0x010a
        /*0542*/ 	.byte	0x04
	.zero		1


	//   ....[69]....
        /*0544*/ 	.word	0x000040e0
        /*0548*/ 	.word	0x0000000c
        /*054c*/ 	.word	0x00000090
        /*0550*/ 	.short	0x010a
        /*0552*/ 	.byte	0xff
	.zero		1


	//   ....[70]....
        /*0554*/ 	.word	0x00004250
        /*0558*/ 	.word	0x00000000
        /*055c*/ 	.word	0x00000000
        /*0560*/ 	.short	0x0101
        /*0562*/ 	.byte	0xff
	.zero		1


	//   ....[71]....
        /*0564*/ 	.word	0x000046d0
        /*0568*/ 	.word	0x000000ff
        /*056c*/ 	.word	0x00000088
        /*0570*/ 	.short	0x010a
        /*0572*/ 	.byte	0x18
	.zero		1


	//   ....[72]....
        /*0574*/ 	.word	0x00004890
        /*0578*/ 	.word	0x000000ff
        /*057c*/ 	.word	0x00000068
        /*0580*/ 	.short	0x010a
        /*0582*/ 	.byte	0x04
	.zero		1


	//   ....[73]....
        /*0584*/ 	.word	0x00004a60
        /*0588*/ 	.word	0x000000ff
        /*058c*/ 	.word	0x00000050
        /*0590*/ 	.short	0x010b
        /*0592*/ 	.byte	0x04
	.zero		1


	//   ....[74]....
        /*0594*/ 	.word	0x00004a70
        /*0598*/ 	.word	0x000000ff
        /*059c*/ 	.word	0x00000000
        /*05a0*/ 	.short	0x0101
        /*05a2*/ 	.byte	0x14
	.zero		1


	//   ....[75]....
        /*05a4*/ 	.word	0x00004a80
        /*05a8*/ 	.word	0x000000ff
        /*05ac*/ 	.word	0x00000068
        /*05b0*/ 	.short	0x010a
        /*05b2*/ 	.byte	0x05
	.zero		1


	//   ....[76]....
        /*05b4*/ 	.word	0x00004c70
        /*05b8*/ 	.word	0x000000ff
        /*05bc*/ 	.word	0x00000050
        /*05c0*/ 	.short	0x010b
        /*05c2*/ 	.byte	0x05
	.zero		1


	//   ....[77]....
        /*05c4*/ 	.word	0x00004c80
        /*05c8*/ 	.word	0x000000ff
        /*05cc*/ 	.word	0x00000000
        /*05d0*/ 	.short	0x0101
        /*05d2*/ 	.byte	0x04
	.zero		1


	//   ....[78]....
        /*05d4*/ 	.word	0x00004d20
        /*05d8*/ 	.word	0x000000ff
        /*05dc*/ 	.word	0x00000000
        /*05e0*/ 	.short	0x010a
        /*05e2*/ 	.byte	0x04
	.zero		1


	//   ....[79]....
        /*05e4*/ 	.word	0x00004db0
        /*05e8*/ 	.word	0x000000ff
        /*05ec*/ 	.word	0x00000000
        /*05f0*/ 	.short	0x010a
        /*05f2*/ 	.byte	0x05
	.zero		1


	//   ....[80]....
        /*05f4*/ 	.word	0x00004e50
        /*05f8*/ 	.word	0x00000000
        /*05fc*/ 	.word	0x00000000
        /*0600*/ 	.short	0x010a
        /*0602*/ 	.byte	0xff
	.zero		1


	//   ....[81]....
        /*0604*/ 	.word	0x000051b0
        /*0608*/ 	.word	0x00000000
        /*060c*/ 	.word	0x00000090
        /*0610*/ 	.short	0x010a
        /*0612*/ 	.byte	0xff
	.zero		1


	//   ....[82]....
        /*0614*/ 	.word	0x00005280
        /*0618*/ 	.word	0x00000000
        /*061c*/ 	.word	0x00000000
        /*0620*/ 	.short	0x0101
        /*0622*/ 	.byte	0xff
	.zero		1


	//   ....[83]....
        /*0624*/ 	.word	0x00005e90
        /*0628*/ 	.word	0x00000002
        /*062c*/ 	.word	0x00000050
        /*0630*/ 	.short	0x010a
        /*0632*/ 	.byte	0xff
	.zero		1


	//   ....[84]....
        /*0634*/ 	.word	0x00005ed0
        /*0638*/ 	.word	0x0000001b
        /*063c*/ 	.word	0x000000b0
        /*0640*/ 	.short	0x010a
        /*0642*/ 	.byte	0xff
	.zero		1


	//   ....[85]....
        /*0644*/ 	.word	0x00005fc0
        /*0648*/ 	.word	0x00000002
        /*064c*/ 	.word	0x00000050
        /*0650*/ 	.short	0x010a
        /*0652*/ 	.byte	0xff
	.zero		1


	//   ....[86]....
        /*0654*/ 	.word	0x00006150
        /*0658*/ 	.word	0x0000001b
        /*065c*/ 	.word	0x000000b0
        /*0660*/ 	.short	0x010a
        /*0662*/ 	.byte	0xff
	.zero		1


	//   ....[87]....
        /*0664*/ 	.word	0x00006920
        /*0668*/ 	.word	0x00000000
        /*066c*/ 	.word	0x00000000
        /*0670*/ 	.short	0x0101
        /*0672*/ 	.byte	0xff
	.zero		1


	//   ....[88]....
        /*0674*/ 	.word	0x00006930
        /*0678*/ 	.word	0x00000002
        /*067c*/ 	.word	0x00000050
        /*0680*/ 	.short	0x010a
        /*0682*/ 	.byte	0xff
	.zero		1


	//   ....[89]....
        /*0684*/ 	.word	0x000069f0
        /*0688*/ 	.word	0x00000002
        /*068c*/ 	.word	0x00000050
        /*0690*/ 	.short	0x010a
        /*0692*/ 	.byte	0xff
	.zero		1


	//   ....[90]....
        /*0694*/ 	.word	0x00006da0
        /*0698*/ 	.word	0x000000ff
        /*069c*/ 	.word	0x00000000
        /*06a0*/ 	.short	0x0101
        /*06a2*/ 	.byte	0x04
	.zero		1


	//   ....[91]....
        /*06a4*/ 	.word	0x000072f0
        /*06a8*/ 	.word	0x00000000
        /*06ac*/ 	.word	0x00000000
        /*06b0*/ 	.short	0x0101
        /*06b2*/ 	.byte	0xff
	.zero		1


	//   ....[92]....
        /*06b4*/ 	.word	0x000075a0
        /*06b8*/ 	.word	0x000000ff
        /*06bc*/ 	.word	0x00000000
        /*06c0*/ 	.short	0x0101
        /*06c2*/ 	.byte	0x04
	.zero		1


	//   ....[93]....
        /*06c4*/ 	.word	0x000075c0
        /*06c8*/ 	.word	0x00000000
        /*06cc*/ 	.word	0x00000100
        /*06d0*/ 	.short	0x010a
        /*06d2*/ 	.byte	0xff
	.zero		1


	//   ....[94]....
        /*06d4*/ 	.word	0x00007620
        /*06d8*/ 	.word	0x00000000
        /*06dc*/ 	.word	0x00000028
        /*06e0*/ 	.short	0x010a
        /*06e2*/ 	.byte	0xff
	.zero		1


	//   ....[95]....
        /*06e4*/ 	.word	0x00007680
        /*06e8*/ 	.word	0x00000000
        /*06ec*/ 	.word	0x00000028
        /*06f0*/ 	.short	0x010a
        /*06f2*/ 	.byte	0xff
	.zero		1


	//   ....[96]....
        /*06f4*/ 	.word	0x000076d0
        /*06f8*/ 	.word	0x00000003
        /*06fc*/ 	.word	0x00000090
        /*0700*/ 	.short	0x010a
        /*0702*/ 	.byte	0xff
	.zero		1


	//   ....[97]....
        /*0704*/ 	.word	0x00007730
        /*0708*/ 	.word	0x00000000
        /*070c*/ 	.word	0x00000000
        /*0710*/ 	.short	0x010a
        /*0712*/ 	.byte	0xff
	.zero		1


	//   ....[98]....
        /*0714*/ 	.word	0x00007790
        /*0718*/ 	.word	0x00000000
        /*071c*/ 	.word	0x00000000
        /*0720*/ 	.short	0x010a
        /*0722*/ 	.byte	0xff
	.zero		1


	//   ....[99]....
        /*0724*/ 	.word	0x000077f0
        /*0728*/ 	.word	0x00000000
        /*072c*/ 	.word	0x00000000
        /*0730*/ 	.short	0x010a
        /*0732*/ 	.byte	0xff
	.zero		1


	//   ....[100]....
        /*0734*/ 	.word	0x00007850
        /*0738*/ 	.word	0x00000000
        /*073c*/ 	.word	0x00000000
        /*0740*/ 	.short	0x010a
        /*0742*/ 	.byte	0xff
	.zero		1


	//   ....[101]....
        /*0744*/ 	.word	0x000078a0
        /*0748*/ 	.word	0x00000002
        /*074c*/ 	.word	0x000000f0
        /*0750*/ 	.short	0x010a
        /*0752*/ 	.byte	0xff
	.zero		1


	//   ....[102]....
        /*0754*/ 	.word	0x00007900
        /*0758*/ 	.word	0x00000002
        /*075c*/ 	.word	0x000000a0
        /*0760*/ 	.short	0x010a
        /*0762*/ 	.byte	0xff
	.zero		1


	//   ....[103]....
        /*0764*/ 	.word	0x00007950
        /*0768*/ 	.word	0x00000002
        /*076c*/ 	.word	0x00000090
        /*0770*/ 	.short	0x010a
        /*0772*/ 	.byte	0xff
	.zero		1


	//   ....[104]....
        /*0774*/ 	.word	0x000079b0
        /*0778*/ 	.word	0x00000000
        /*077c*/ 	.word	0x000000a0
        /*0780*/ 	.short	0x010a
        /*0782*/ 	.byte	0xff
	.zero		1


	//   ....[105]....
        /*0784*/ 	.word	0x00007a00
        /*0788*/ 	.word	0x00000000
        /*078c*/ 	.word	0x00000090
        /*0790*/ 	.short	0x010a
        /*0792*/ 	.byte	0xff
	.zero		1


	//   ....[106]....
        /*0794*/ 	.word	0x00007a60
        /*0798*/ 	.word	0x00000002
        /*079c*/ 	.word	0x000000d0
        /*07a0*/ 	.short	0x010a
        /*07a2*/ 	.byte	0xff
	.zero		1


	//   ....[107]....
        /*07a4*/ 	.word	0x00007ac0
        /*07a8*/ 	.word	0x00000000
        /*07ac*/ 	.word	0x00000000
        /*07b0*/ 	.short	0x010a
        /*07b2*/ 	.byte	0xff
	.zero		1


	//   ....[108]....
        /*07b4*/ 	.word	0x00007b20
        /*07b8*/ 	.word	0x00000000
        /*07bc*/ 	.word	0x00000000
        /*07c0*/ 	.short	0x010a
        /*07c2*/ 	.byte	0xff
	.zero		1


	//   ....[109]....
        /*07c4*/ 	.word	0x00007b80
        /*07c8*/ 	.word	0x00000000
        /*07cc*/ 	.word	0x00000000
        /*07d0*/ 	.short	0x010a
        /*07d2*/ 	.byte	0xff
	.zero		1


	//   ....[110]....
        /*07d4*/ 	.word	0x00007be0
        /*07d8*/ 	.word	0x00000000
        /*07dc*/ 	.word	0x00000000
        /*07e0*/ 	.short	0x010a
        /*07e2*/ 	.byte	0xff
	.zero		1


	//   ....[111]....
        /*07e4*/ 	.word	0x00007c40
        /*07e8*/ 	.word	0x00000000
        /*07ec*/ 	.word	0x00000000
        /*07f0*/ 	.short	0x010a
        /*07f2*/ 	.byte	0xff
	.zero		1


	//   ....[112]....
        /*07f4*/ 	.word	0x00007c90
        /*07f8*/ 	.word	0x0000000c
        /*07fc*/ 	.word	0x00000090
        /*0800*/ 	.short	0x010a
        /*0802*/ 	.byte	0xff
	.zero		1


	//   ....[113]....
        /*0804*/ 	.word	0x00007cf0
        /*0808*/ 	.word	0x00000000
        /*080c*/ 	.word	0x00000088
        /*0810*/ 	.short	0x010a
        /*0812*/ 	.byte	0xff
	.zero		1


	//   ....[114]....
        /*0814*/ 	.word	0x00007d50
        /*0818*/ 	.word	0x00000000
        /*081c*/ 	.word	0x00000068
        /*0820*/ 	.short	0x010a
        /*0822*/ 	.byte	0xff
	.zero		1


	//   ....[115]....
        /*0824*/ 	.word	0x00007db0
        /*0828*/ 	.word	0x00000006
        /*082c*/ 	.word	0x00000068
        /*0830*/ 	.short	0x010a
        /*0832*/ 	.byte	0xff
	.zero		1


	//   ....[116]....
        /*0834*/ 	.word	0x00007e10
        /*0838*/ 	.word	0x00000000
        /*083c*/ 	.word	0x00000000
        /*0840*/ 	.short	0x010a
        /*0842*/ 	.byte	0xff
	.zero		1


	//   ....[117]....
        /*0844*/ 	.word	0x00007e70
        /*0848*/ 	.word	0x00000000
        /*084c*/ 	.word	0x00000000
        /*0850*/ 	.short	0x010a
        /*0852*/ 	.byte	0xff
	.zero		1


	//   ....[118]....
        /*0854*/ 	.word	0x00007ec0
        /*0858*/ 	.word	0x00000000
        /*085c*/ 	.word	0x00000090
        /*0860*/ 	.short	0x010a
        /*0862*/ 	.byte	0xff
	.zero		1


	//   ....[119]....
        /*0864*/ 	.word	0x00007f10
        /*0868*/ 	.word	0x00000002
        /*086c*/ 	.word	0x00000050
        /*0870*/ 	.short	0x010a
        /*0872*/ 	.byte	0xff
	.zero		1


	//   ....[120]....
        /*0874*/ 	.word	0x00007f60
        /*0878*/ 	.word	0x0000001b
        /*087c*/ 	.word	0x000000b0
        /*0880*/ 	.short	0x010a
        /*0882*/ 	.byte	0xff
	.zero		1


	//   ....[121]....
        /*0884*/ 	.word	0x00007fb0
        /*0888*/ 	.word	0x00000002
        /*088c*/ 	.word	0x00000050
        /*0890*/ 	.short	0x010a
        /*0892*/ 	.byte	0xff
	.zero		1


	//----- nvinfo : EIATTR_NUM_MBARRIERS
	.align		4
.L_47:
        /*0894*/ 	.byte	0x03, 0x38
        /*0896*/ 	.short	0x0022


	//----- nvinfo : EIATTR_EXIT_INSTR_OFFSETS
	.align		4
        /*0898*/ 	.byte	0x04, 0x1c
        /*089a*/ 	.short	(.L_49 - .L_48)


	//   ....[0]....
.L_48:
        /*089c*/ 	.word	0x000029f0


	//   ....[1]....
        /*08a0*/ 	.word	0x00002ee0


	//   ....[2]....
        /*08a4*/ 	.word	0x00002f40


	//   ....[3]....
        /*08a8*/ 	.word	0x00003eb0


	//   ....[4]....
        /*08ac*/ 	.word	0x00004e80


	//   ....[5]....
        /*08b0*/ 	.word	0x00004ec0


	//   ....[6]....
        /*08b4*/ 	.word	0x00007490


	//   ....[7]....
        /*08b8*/ 	.word	0x00007510


	//   ....[8]....
        /*08bc*/ 	.word	0x00007540


	//   ....[9]....
        /*08c0*/ 	.word	0x000075b0


	//----- nvinfo : EIATTR_MAX_THREADS
	.align		4
.L_49:
        /*08c4*/ 	.byte	0x04, 0x05
        /*08c6*/ 	.short	(.L_51 - .L_50)
.L_50:
        /*08c8*/ 	.word	0x00000100
        /*08cc*/ 	.word	0x00000001
        /*08d0*/ 	.word	0x00000001


	//----- nvinfo : EIATTR_CRS_STACK_SIZE
	.align		4
.L_51:
        /*08d4*/ 	.byte	0x04, 0x1e
        /*08d6*/ 	.short	(.L_53 - .L_52)
.L_52:
        /*08d8*/ 	.word	0x00000000


	//----- nvinfo : EIATTR_CBANK_PARAM_SIZE
	.align		4
.L_53:
        /*08dc*/ 	.byte	0x03, 0x19
        /*08de*/ 	.short	0x0800


	//----- nvinfo : EIATTR_PARAM_CBANK
	.align		4
        /*08e0*/ 	.byte	0x04, 0x0a
        /*08e2*/ 	.short	(.L_55 - .L_54)
	.align		4
.L_54:
        /*08e4*/ 	.word	index@(.nv.constant0._ZN7cutlass13device_kernelINS_4gemm6kernel13GemmUniversalIN4cute5tupleIJiiiiEEENS1_10collective13CollectiveMmaINS1_35MainloopSm100TmaUmmaWarpSpecializedILi5ELi2ELi4ENS5_IJNS4_1CILi1EEENSA_ILi2EEESB_EEEEENS5_IJNSA_ILi64EEESF_SF_EEENS_6half_tENS5_IJlSB_lEEESH_SI_NS4_8TiledMMAINS4_8MMA_AtomIJNS4_20SM100_MMA_F16BF16_SSISH_SH_fLi64ELi64ELNS4_4UMMA5MajorE0ELSN_0ELNSM_7ScaleInE0ELSO_0EEEEEENS4_6LayoutINS5_IJSB_SB_SB_EEENS5_IJNSA_ILi0EEEST_ST_EEEEENS5_IJNS4_10UnderscoreESW_SW_EEEEENS4_23SM90_TMA_LOAD_MULTICASTENS4_14ComposedLayoutINS4_7SwizzleILi3ELi4ELi3EEENS4_18smem_ptr_flag_bitsILi16EEENSR_INS5_IJNSA_ILi8EEESF_EEENS5_IJSF_SB_EEEEEEEvNS4_8identityENS4_13SM90_TMA_LOADES19_vS1A_EENS_8epilogue10collective18CollectiveEpilogueINS1D_23Sm100TmaWarpSpecializedILi3ELi2ELi16ELb1ELb0EEEJSG_NS5_IJNSR_ISF_SB_EENSR_INSA_ILi32EEESB_EEEEESH_SI_SH_SI_NS1D_6fusion15FusionCallbacksIS1H_NS1M_17LinearCombinationISH_fSH_fLNS_15FloatRoundStyleE2EEESG_S1L_JEEENS4_5SM1004TMEM4LOAD26SM100_TMEM_LOAD_16dp256b4xES1B_NS10_INS11_ILi2ELi4ELi3EEES14_NSR_INS5_IJS15_S1J_EEENS5_IJS1J_SB_EEEEEEENS4_17SM75_U32x4_LDSM_NENS4_14SM90_TMA_STOREES20_NS4_17SM90_U32x4_STSM_NENS4_39AutoVectorizingCopyWithAssumedAlignmentILi128EEEEEEvvEEEEvNT_6ParamsE)
        /*08e8*/ 	.short	0x0380
        /*08ea*/ 	.short	0x0800


	//----- nvinfo : EIATTR_SW_WAR
	.align		4
.L_55:
        /*08ec*/ 	.byte	0x04, 0x36
        /*08ee*/ 	.short	(.L_57 - .L_56)
.L_56:
        /*08f0*/ 	.word	0x00000008
.L_57:


//--------------------- .nv.callgraph             --------------------------
	.section	.nv.callgraph,"",@"SHT_CUDA_CALLGRAPH"
	.align	4
	.sectionentsize	8
	.align		4
        /*0000*/ 	.word	0x00000000
	.align		4
        /*0004*/ 	.word	0xffffffff
	.align		4
        /*0008*/ 	.word	index@(_ZN7cutlass13device_kernelINS_4gemm6kernel13GemmUniversalIN4cute5tupleIJiiiiEEENS1_10collective13CollectiveMmaINS1_35MainloopSm100TmaUmmaWarpSpecializedILi5ELi2ELi4ENS5_IJNS4_1CILi1EEENSA_ILi2EEESB_EEEEENS5_IJNSA_ILi64EEESF_SF_EEENS_6half_tENS5_IJlSB_lEEESH_SI_NS4_8TiledMMAINS4_8MMA_AtomIJNS4_20SM100_MMA_F16BF16_SSISH_SH_fLi64ELi64ELNS4_4UMMA5MajorE0ELSN_0ELNSM_7ScaleInE0ELSO_0EEEEEENS4_6LayoutINS5_IJSB_SB_SB_EEENS5_IJNSA_ILi0EEEST_ST_EEEEENS5_IJNS4_10UnderscoreESW_SW_EEEEENS4_23SM90_TMA_LOAD_MULTICASTENS4_14ComposedLayoutINS4_7SwizzleILi3ELi4ELi3EEENS4_18smem_ptr_flag_bitsILi16EEENSR_INS5_IJNSA_ILi8EEESF_EEENS5_IJSF_SB_EEEEEEEvNS4_8identityENS4_13SM90_TMA_LOADES19_vS1A_EENS_8epilogue10collective18CollectiveEpilogueINS1D_23Sm100TmaWarpSpecializedILi3ELi2ELi16ELb1ELb0EEEJSG_NS5_IJNSR_ISF_SB_EENSR_INSA_ILi32EEESB_EEEEESH_SI_SH_SI_NS1D_6fusion15FusionCallbacksIS1H_NS1M_17LinearCombinationISH_fSH_fLNS_15FloatRoundStyleE2EEESG_S1L_JEEENS4_5SM1004TMEM4LOAD26SM100_TMEM_LOAD_16dp256b4xES1B_NS10_INS11_ILi2ELi4ELi3EEES14_NSR_INS5_IJS15_S1J_EEENS5_IJS1J_SB_EEEEEEENS4_17SM75_U32x4_LDSM_NENS4_14SM90_TMA_STOREES20_NS4_17SM90_U32x4_STSM_NENS4_39AutoVectorizingCopyWithAssumedAlignmentILi128EEEEEEvvEEEEvNT_6ParamsE)
	.align		4
        /*000c*/ 	.word	index@(__assertfail)
	.align		4
        /*0010*/ 	.word	0x00000000
	.align		4
        /*0014*/ 	.word	0xfffffffe
	.align		4
        /*0018*/ 	.word	0x00000000
	.align		4
        /*001c*/ 	.word	0xfffffffd
	.align		4
        /*0020*/ 	.word	0x00000000
	.align		4
        /*0024*/ 	.word	0xfffffffc


//--------------------- .nv.constant4             --------------------------
	.section	.nv.constant4,"a",@progbits
	.align	8
	.align		8
.nv.constant4:
        /*0000*/ 	.dword	__assertfail
	.align		8
        /*0008*/ 	.dword	__unnamed_1
	.align		8
        /*0010*/ 	.dword	__unnamed_2
	.align		8
        /*0018*/ 	.dword	_ZN39_INTERNAL_56754efe_4_k_cu_0374383c_66004cuda3std3__45__cpo5beginE
	.align		8
        /*0020*/ 	.dword	_ZN39_INTERNAL_56754efe_4_k_cu_0374383c_66004cuda3std3__45__cpo3endE
	.align		8
        /*0028*/ 	.dword	_ZN39_INTERNAL_56754efe_4_k_cu_0374383c_66004cuda3std3__45__cpo6cbeginE
	.align		8
        /*0030*/ 	.dword	_ZN39_INTERNAL_56754efe_4_k_cu_0374383c_66004cuda3std3__45__cpo4cendE
	.align		8
        /*0038*/ 	.dword	_ZN39_INTERNAL_56754efe_4_k_cu_0374383c_66004cuda3std3__441_GLOBAL__N__56754efe_4_k_cu_0374383c_66006ignoreE
	.align		8
        /*0040*/ 	.dword	_ZN39_INTERNAL_56754efe_4_k_cu_0374383c_66004cuda3std3__419piecewise_constructE
	.align		8
        /*0048*/ 	.dword	_ZN39_INTERNAL_56754efe_4_k_cu_0374383c_66004cuda3std3__48in_placeE
	.align		8
        /*0050*/ 	.dword	_ZN39_INTERNAL_56754efe_4_k_cu_0374383c_66004cuda3std6ranges3__45__cpo4swapE
	.align		8
        /*0058*/ 	.dword	_ZN39_INTERNAL_56754efe_4_k_cu_0374383c_66004cuda3std6ranges3__45__cpo9iter_moveE
	.align		8
        /*0060*/ 	.dword	_ZN39_INTERNAL_56754efe_4_k_cu_0374383c_66004cute7productE
	.align		8
        /*0068*/ 	.dword	_ZN39_INTERNAL_56754efe_4_k_cu_0374383c_66004cute1_E
	.align		8
        /*0070*/ 	.dword	$str$25
	.align		8
        /*0078*/ 	.dword	$str$26
	.align		8
        /*0080*/ 	.dword	$str$27
	.align		8
        /*0088*/ 	.dword	$str$28


//--------------------- .text._ZN7cutlass13device_kernelINS_4gemm6kernel13GemmUniversalIN4cute5tupleIJiiiiEEENS1_10collective13CollectiveMmaINS1_35MainloopSm100TmaUmmaWarpSpecializedILi5ELi2ELi4ENS5_IJNS4_1CILi1EEENSA_ILi2EEESB_EEEEENS5_IJNSA_ILi64EEESF_SF_EEENS_6half_tENS5_IJlSB_lEEESH_SI_NS4_8TiledMMAINS4_8MMA_AtomIJNS4_20SM100_MMA_F16BF16_SSISH_SH_fLi64ELi64ELNS4_4UMMA5MajorE0ELSN_0ELNSM_7ScaleInE0ELSO_0EEEEEENS4_6LayoutINS5_IJSB_SB_SB_EEENS5_IJNSA_ILi0EEEST_ST_EEEEENS5_IJNS4_10UnderscoreESW_SW_EEEEENS4_23SM90_TMA_LOAD_MULTICASTENS4_14ComposedLayoutINS4_7SwizzleILi3ELi4ELi3EEENS4_18smem_ptr_flag_bitsILi16EEENSR_INS5_IJNSA_ILi8EEESF_EEENS5_IJSF_SB_EEEEEEEvNS4_8identityENS4_13SM90_TMA_LOADES19_vS1A_EENS_8epilogue10collective18CollectiveEpilogueINS1D_23Sm100TmaWarpSpecializedILi3ELi2ELi16ELb1ELb0EEEJSG_NS5_IJNSR_ISF_SB_EENSR_INSA_ILi32EEESB_EEEEESH_SI_SH_SI_NS1D_6fusion15FusionCallbacksIS1H_NS1M_17LinearCombinationISH_fSH_fLNS_15FloatRoundStyleE2EEESG_S1L_JEEENS4_5SM1004TMEM4LOAD26SM100_TMEM_LOAD_16dp256b4xES1B_NS10_INS11_ILi2ELi4ELi3EEES14_NSR_INS5_IJS15_S1J_EEENS5_IJS1J_SB_EEEEEEENS4_17SM75_U32x4_LDSM_NENS4_14SM90_TMA_STOREES20_NS4_17SM90_U32x4_STSM_NENS4_39AutoVectorizingCopyWithAssumedAlignmentILi128EEEEEEvvEEEEvNT_6ParamsE --------------------------
	.section	.text._ZN7cutlass13device_kernelINS_4gemm6kernel13GemmUniversalIN4cute5tupleIJiiiiEEENS1_10collective13CollectiveMmaINS1_35MainloopSm100TmaUmmaWarpSpecializedILi5ELi2ELi4ENS5_IJNS4_1CILi1EEENSA_ILi2EEESB_EEEEENS5_IJNSA_ILi64EEESF_SF_EEENS_6half_tENS5_IJlSB_lEEESH_SI_NS4_8TiledMMAINS4_8MMA_AtomIJNS4_20SM100_MMA_F16BF16_SSISH_SH_fLi64ELi64ELNS4_4UMMA5MajorE0ELSN_0ELNSM_7ScaleInE0ELSO_0EEEEEENS4_6LayoutINS5_IJSB_SB_SB_EEENS5_IJNSA_ILi0EEEST_ST_EEEEENS5_IJNS4_10UnderscoreESW_SW_EEEEENS4_23SM90_TMA_LOAD_MULTICASTENS4_14ComposedLayoutINS4_7SwizzleILi3ELi4ELi3EEENS4_18smem_ptr_flag_bitsILi16EEENSR_INS5_IJNSA_ILi8EEESF_EEENS5_IJSF_SB_EEEEEEEvNS4_8identityENS4_13SM90_TMA_LOADES19_vS1A_EENS_8epilogue10collective18CollectiveEpilogueINS1D_23Sm100TmaWarpSpecializedILi3ELi2ELi16ELb1ELb0EEEJSG_NS5_IJNSR_ISF_SB_EENSR_INSA_ILi32EEESB_EEEEESH_SI_SH_SI_NS1D_6fusion15FusionCallbacksIS1H_NS1M_17LinearCombinationISH_fSH_fLNS_15FloatRoundStyleE2EEESG_S1L_JEEENS4_5SM1004TMEM4LOAD26SM100_TMEM_LOAD_16dp256b4xES1B_NS10_INS11_ILi2ELi4ELi3EEES14_NSR_INS5_IJS15_S1J_EEENS5_IJS1J_SB_EEEEEEENS4_17SM75_U32x4_LDSM_NENS4_14SM90_TMA_STOREES20_NS4_17SM90_U32x4_STSM_NENS4_39AutoVectorizingCopyWithAssumedAlignmentILi128EEEEEEvvEEEEvNT_6ParamsE,"ax",@progbits
	.align	128
.text._ZN7cutlass13device_kernelINS_4gemm6kernel13GemmUniversalIN4cute5tupleIJiiiiEEENS1_10collective13CollectiveMmaINS1_35MainloopSm100TmaUmmaWarpSpecializedILi5ELi2ELi4ENS5_IJNS4_1CILi1EEENSA_ILi2EEESB_EEEEENS5_IJNSA_ILi64EEESF_SF_EEENS_6half_tENS5_IJlSB_lEEESH_SI_NS4_8TiledMMAINS4_8MMA_AtomIJNS4_20SM100_MMA_F16BF16_SSISH_SH_fLi64ELi64ELNS4_4UMMA5MajorE0ELSN_0ELNSM_7ScaleInE0ELSO_0EEEEEENS4_6LayoutINS5_IJSB_SB_SB_EEENS5_IJNSA_ILi0EEEST_ST_EEEEENS5_IJNS4_10UnderscoreESW_SW_EEEEENS4_23SM90_TMA_LOAD_MULTICASTENS4_14ComposedLayoutINS4_7SwizzleILi3ELi4ELi3EEENS4_18smem_ptr_flag_bitsILi16EEENSR_INS5_IJNSA_ILi8EEESF_EEENS5_IJSF_SB_EEEEEEEvNS4_8identityENS4_13SM90_TMA_LOADES19_vS1A_EENS_8epilogue10collective18CollectiveEpilogueINS1D_23Sm100TmaWarpSpecializedILi3ELi2ELi16ELb1ELb0EEEJSG_NS5_IJNSR_ISF_SB_EENSR_INSA_ILi32EEESB_EEEEESH_SI_SH_SI_NS1D_6fusion15FusionCallbacksIS1H_NS1M_17LinearCombinationISH_fSH_fLNS_15FloatRoundStyleE2EEESG_S1L_JEEENS4_5SM1004TMEM4LOAD26SM100_TMEM_LOAD_16dp256b4xES1B_NS10_INS11_ILi2ELi4ELi3EEES14_NSR_INS5_IJS15_S1J_EEENS5_IJS1J_SB_EEEEEEENS4_17SM75_U32x4_LDSM_NENS4_14SM90_TMA_STOREES20_NS4_17SM90_U32x4_STSM_NENS4_39AutoVectorizingCopyWithAssumedAlignmentILi128EEEEEEvvEEEEvNT_6ParamsE:
        .type           _ZN7cutlass13device_kernelINS_4gemm6kernel13GemmUniversalIN4cute5tupleIJiiiiEEENS1_10collective13CollectiveMmaINS1_35MainloopSm100TmaUmmaWarpSpecializedILi5ELi2ELi4ENS5_IJNS4_1CILi1EEENSA_ILi2EEESB_EEEEENS5_IJNSA_ILi64EEESF_SF_EEENS_6half_tENS5_IJlSB_lEEESH_SI_NS4_8TiledMMAINS4_8MMA_AtomIJNS4_20SM100_MMA_F16BF16_SSISH_SH_fLi64ELi64ELNS4_4UMMA5MajorE0ELSN_0ELNSM_7ScaleInE0ELSO_0EEEEEENS4_6LayoutINS5_IJSB_SB_SB_EEENS5_IJNSA_ILi0EEEST_ST_EEEEENS5_IJNS4_10UnderscoreESW_SW_EEEEENS4_23SM90_TMA_LOAD_MULTICASTENS4_14ComposedLayoutINS4_7SwizzleILi3ELi4ELi3EEENS4_18smem_ptr_flag_bitsILi16EEENSR_INS5_IJNSA_ILi8EEESF_EEENS5_IJSF_SB_EEEEEEEvNS4_8identityENS4_13SM90_TMA_LOADES19_vS1A_EENS_8epilogue10collective18CollectiveEpilogueINS1D_23Sm100TmaWarpSpecializedILi3ELi2ELi16ELb1ELb0EEEJSG_NS5_IJNSR_ISF_SB_EENSR_INSA_ILi32EEESB_EEEEESH_SI_SH_SI_NS1D_6fusion15FusionCallbacksIS1H_NS1M_17LinearCombinationISH_fSH_fLNS_15FloatRoundStyleE2EEESG_S1L_JEEENS4_5SM1004TMEM4LOAD26SM100_TMEM_LOAD_16dp256b4xES1B_NS10_INS11_ILi2ELi4ELi3EEES14_NSR_INS5_IJS15_S1J_EEENS5_IJS1J_SB_EEEEEEENS4_17SM75_U32x4_LDSM_NENS4_14SM90_TMA_STOREES20_NS4_17SM90_U32x4_STSM_NENS4_39AutoVectorizingCopyWithAssumedAlignmentILi128EEEEEEvvEEEEvNT_6ParamsE,@function
        .size           _ZN7cutlass13device_kernelINS_4gemm6kernel13GemmUniversalIN4cute5tupleIJiiiiEEENS1_10collective13CollectiveMmaINS1_35MainloopSm100TmaUmmaWarpSpecializedILi5ELi2ELi4ENS5_IJNS4_1CILi1EEENSA_ILi2EEESB_EEEEENS5_IJNSA_ILi64EEESF_SF_EEENS_6half_tENS5_IJlSB_lEEESH_SI_NS4_8TiledMMAINS4_8MMA_AtomIJNS4_20SM100_MMA_F16BF16_SSISH_SH_fLi64ELi64ELNS4_4UMMA5MajorE0ELSN_0ELNSM_7ScaleInE0ELSO_0EEEEEENS4_6LayoutINS5_IJSB_SB_SB_EEENS5_IJNSA_ILi0EEEST_ST_EEEEENS5_IJNS4_10UnderscoreESW_SW_EEEEENS4_23SM90_TMA_LOAD_MULTICASTENS4_14ComposedLayoutINS4_7SwizzleILi3ELi4ELi3EEENS4_18smem_ptr_flag_bitsILi16EEENSR_INS5_IJNSA_ILi8EEESF_EEENS5_IJSF_SB_EEEEEEEvNS4_8identityENS4_13SM90_TMA_LOADES19_vS1A_EENS_8epilogue10collective18CollectiveEpilogueINS1D_23Sm100TmaWarpSpecializedILi3ELi2ELi16ELb1ELb0EEEJSG_NS5_IJNSR_ISF_SB_EENSR_INSA_ILi32EEESB_EEEEESH_SI_SH_SI_NS1D_6fusion15FusionCallbacksIS1H_NS1M_17LinearCombinationISH_fSH_fLNS_15FloatRoundStyleE2EEESG_S1L_JEEENS4_5SM1004TMEM4LOAD26SM100_TMEM_LOAD_16dp256b4xES1B_NS10_INS11_ILi2ELi4ELi3EEES14_NSR_INS5_IJS15_S1J_EEENS5_IJS1J_SB_EEEEEEENS4_17SM75_U32x4_LDSM_NENS4_14SM90_TMA_STOREES20_NS4_17SM90_U32x4_STSM_NENS4_39AutoVectorizingCopyWithAssumedAlignmentILi128EEEEEEvvEEEEvNT_6ParamsE,(.L_x_164 - _ZN7cutlass13device_kernelINS_4gemm6kernel13GemmUniversalIN4cute5tupleIJiiiiEEENS1_10collective13CollectiveMmaINS1_35MainloopSm100TmaUmmaWarpSpecializedILi5ELi2ELi4ENS5_IJNS4_1CILi1EEENSA_ILi2EEESB_EEEEENS5_IJNSA_ILi64EEESF_SF_EEENS_6half_tENS5_IJlSB_lEEESH_SI_NS4_8TiledMMAINS4_8MMA_AtomIJNS4_20SM100_MMA_F16BF16_SSISH_SH_fLi64ELi64ELNS4_4UMMA5MajorE0ELSN_0ELNSM_7ScaleInE0ELSO_0EEEEEENS4_6LayoutINS5_IJSB_SB_SB_EEENS5_IJNSA_ILi0EEEST_ST_EEEEENS5_IJNS4_10UnderscoreESW_SW_EEEEENS4_23SM90_TMA_LOAD_MULTICASTENS4_14ComposedLayoutINS4_7SwizzleILi3ELi4ELi3EEENS4_18smem_ptr_flag_bitsILi16EEENSR_INS5_IJNSA_ILi8EEESF_EEENS5_IJSF_SB_EEEEEEEvNS4_8identityENS4_13SM90_TMA_LOADES19_vS1A_EENS_8epilogue10collective18CollectiveEpilogueINS1D_23Sm100TmaWarpSpecializedILi3ELi2ELi16ELb1ELb0EEEJSG_NS5_IJNSR_ISF_SB_EENSR_INSA_ILi32EEESB_EEEEESH_SI_SH_SI_NS1D_6fusion15FusionCallbacksIS1H_NS1M_17LinearCombinationISH_fSH_fLNS_15FloatRoundStyleE2EEESG_S1L_JEEENS4_5SM1004TMEM4LOAD26SM100_TMEM_LOAD_16dp256b4xES1B_NS10_INS11_ILi2ELi4ELi3EEES14_NSR_INS5_IJS15_S1J_EEENS5_IJS1J_SB_EEEEEEENS4_17SM75_U32x4_LDSM_NENS4_14SM90_TMA_STOREES20_NS4_17SM90_U32x4_STSM_NENS4_39AutoVectorizingCopyWithAssumedAlignmentILi128EEEEEEvvEEEEvNT_6ParamsE)
        .other          _ZN7cutlass13device_kernelINS_4gemm6kernel13GemmUniversalIN4cute5tupleIJiiiiEEENS1_10collective13CollectiveMmaINS1_35MainloopSm100TmaUmmaWarpSpecializedILi5ELi2ELi4ENS5_IJNS4_1CILi1EEENSA_ILi2EEESB_EEEEENS5_IJNSA_ILi64EEESF_SF_EEENS_6half_tENS5_IJlSB_lEEESH_SI_NS4_8TiledMMAINS4_8MMA_AtomIJNS4_20SM100_MMA_F16BF16_SSISH_SH_fLi64ELi64ELNS4_4UMMA5MajorE0ELSN_0ELNSM_7ScaleInE0ELSO_0EEEEEENS4_6LayoutINS5_IJSB_SB_SB_EEENS5_IJNSA_ILi0EEEST_ST_EEEEENS5_IJNS4_10UnderscoreESW_SW_EEEEENS4_23SM90_TMA_LOAD_MULTICASTENS4_14ComposedLayoutINS4_7SwizzleILi3ELi4ELi3EEENS4_18smem_ptr_flag_bitsILi16EEENSR_INS5_IJNSA_ILi8EEESF_EEENS5_IJSF_SB_EEEEEEEvNS4_8identityENS4_13SM90_TMA_LOADES19_vS1A_EENS_8epilogue10collective18CollectiveEpilogueINS1D_23Sm100TmaWarpSpecializedILi3ELi2ELi16ELb1ELb0EEEJSG_NS5_IJNSR_ISF_SB_EENSR_INSA_ILi32EEESB_EEEEESH_SI_SH_SI_NS1D_6fusion15FusionCallbacksIS1H_NS1M_17LinearCombinationISH_fSH_fLNS_15FloatRoundStyleE2EEESG_S1L_JEEENS4_5SM1004TMEM4LOAD26SM100_TMEM_LOAD_16dp256b4xES1B_NS10_INS11_ILi2ELi4ELi3EEES14_NSR_INS5_IJS15_S1J_EEENS5_IJS1J_SB_EEEEEEENS4_17SM75_U32x4_LDSM_NENS4_14SM90_TMA_STOREES20_NS4_17SM90_U32x4_STSM_NENS4_39AutoVectorizingCopyWithAssumedAlignmentILi128EEEEEEvvEEEEvNT_6ParamsE,@"STO_CUDA_ENTRY STV_DEFAULT"
_ZN7cutlass13device_kernelINS_4gemm6kernel13GemmUniversalIN4cute5tupleIJiiiiEEENS1_10collective13CollectiveMmaINS1_35MainloopSm100TmaUmmaWarpSpecializedILi5ELi2ELi4ENS5_IJNS4_1CILi1EEENSA_ILi2EEESB_EEEEENS5_IJNSA_ILi64EEESF_SF_EEENS_6half_tENS5_IJlSB_lEEESH_SI_NS4_8TiledMMAINS4_8MMA_AtomIJNS4_20SM100_MMA_F16BF16_SSISH_SH_fLi64ELi64ELNS4_4UMMA5MajorE0ELSN_0ELNSM_7ScaleInE0ELSO_0EEEEEENS4_6LayoutINS5_IJSB_SB_SB_EEENS5_IJNSA_ILi0EEEST_ST_EEEEENS5_IJNS4_10UnderscoreESW_SW_EEEEENS4_23SM90_TMA_LOAD_MULTICASTENS4_14ComposedLayoutINS4_7SwizzleILi3ELi4ELi3EEENS4_18smem_ptr_flag_bitsILi16EEENSR_INS5_IJNSA_ILi8EEESF_EEENS5_IJSF_SB_EEEEEEEvNS4_8identityENS4_13SM90_TMA_LOADES19_vS1A_EENS_8epilogue10collective18CollectiveEpilogueINS1D_23Sm100TmaWarpSpecializedILi3ELi2ELi16ELb1ELb0EEEJSG_NS5_IJNSR_ISF_SB_EENSR_INSA_ILi32EEESB_EEEEESH_SI_SH_SI_NS1D_6fusion15FusionCallbacksIS1H_NS1M_17LinearCombinationISH_fSH_fLNS_15FloatRoundStyleE2EEESG_S1L_JEEENS4_5SM1004TMEM4LOAD26SM100_TMEM_LOAD_16dp256b4xES1B_NS10_INS11_ILi2ELi4ELi3EEES14_NSR_INS5_IJS15_S1J_EEENS5_IJS1J_SB_EEEEEEENS4_17SM75_U32x4_LDSM_NENS4_14SM90_TMA_STOREES20_NS4_17SM90_U32x4_STSM_NENS4_39AutoVectorizingCopyWithAssumedAlignmentILi128EEEEEEvvEEEEvNT_6ParamsE:
[----:B------:R-:W1:Y:S01]  /*0000*/  LDC R1, c[0x0][0x37c] ;  /* 0x0000df00ff017b82 */ /* 0x000e620000000800 */
[----:B------:R-:W2:Y:S01]  /*0010*/  S2R R55, SR_TID.X ;  /* 0x0000000000377919 */ /* 0x000ea20000002100 */
[----:B------:R-:W3:Y:S01]  /*0020*/  LDCU.64 UR8, c[0x0][0x890] ;  /* 0x00011200ff0877ac */ /* 0x000ee20008000a00 */
[----:B------:R-:W-:Y:S02]  /*0030*/  PRMT R45, RZ, 0x7610, R45 ;  /* 0x00007610ff2d7816 */ /* 0x000fe4000000002d */
[----:B------:R-:W-:Y:S01]  /*0040*/  ELECT P3, URZ, PT ;  /* 0x0000000000ff782f */ /* 0x000fe20003860000 */
[----:B---3--:R-:W-:-:S04]  /*0050*/  UISETP.NE.U32.AND UP0, UPT, UR8, URZ, UPT ;  /* 0x000000ff0800728c */ /* 0x008fc8000bf05070 */
[----:B------:R-:W-:Y:S01]  /*0060*/  UISETP.NE.AND.EX UP0, UPT, UR9, URZ, UPT, UP0 ;  /* 0x000000ff0900728c */ /* 0x000fe2000bf05300 */
[----:B--2---:R-:W-:-:S05]  /*0070*/  SHF.R.U32.HI R46, RZ, 0x5, R55 ;  /* 0x00000005ff2e7819 */ /* 0x004fca0000011637 */
[----:B------:R-:W2:Y:S02]  /*0080*/  SHFL.IDX PT, R0, R46, RZ, 0x1f ;  /* 0x00001fff2e007589 */ /* 0x000ea400000e0000 */
[----:B--2---:R-:W-:Y:S01]  /*0090*/  R2UR UR22, R0 ;  /* 0x00000000001672ca */ /* 0x004fe200000e0000 */
[----:B-1----:R-:W-:-:S14]  /*00a0*/  BRA.U UP0, `(.L_x_0) ;  /* 0x0000000100307547 */ /* 0x002fdc000b800000 */
[----:B------:R-:W1:Y:S02]  /*00b0*/  LDCU.64 UR4, c[0x0][0x888] ;  /* 0x00011100ff0477ac */ /* 0x000e640008000a00 */
[----:B-1----:R-:W-:-:S04]  /*00c0*/  UISETP.NE.U32.AND UP0, UPT, UR4, URZ, UPT ;  /* 0x000000ff0400728c */ /* 0x002fc8000bf05070 */
[----:B------:R-:W-:-:S09]  /*00d0*/  UISETP.NE.AND.EX UP0, UPT, UR5, URZ, UPT, UP0 ;  /* 0x000000ff0500728c */ /* 0x000fd2000bf05300 */
[----:B------:R-:W-:Y:S05]  /*00e0*/  BRA.U !UP0, `(.L_x_1) ;  /* 0x0000000108147547 */ /* 0x000fea000b800000 */
[----:B------:R-:W1:Y:S01]  /*00f0*/  LDC.64 R26, c[0x0][0x888] ;  /* 0x00022200ff1a7b82 */ /* 0x000e620000000a00 */
[----:B------:R-:W1:Y:S02]  /*0100*/  LDCU.64 UR4, c[0x0][0x358] ;  /* 0x00006b00ff0477ac */ /* 0x000e640008000a00 */
[----:B-1----:R1:W5:Y:S01]  /*0110*/  LDG.E R26, desc[UR4][R26.64] ;  /* 0x000000041a1a7981 */ /* 0x002362000c1e1900 */
[----:B------:R-:W-:Y:S01]  /*0120*/  HFMA2 R45, -RZ, RZ, 0, 5.9604644775390625e-08 ;  /* 0x00000001ff2d7431 */ /* 0x000fe200000001ff */
[----:B------:R-:W-:Y:S05]  /*0130*/  BRA `(.L_x_0) ;  /* 0x00000000000c7947 */ /* 0x000fea0003800000 */
.L_x_1:
[----:B------:R-:W1:Y:S01]  /*0140*/  LDCU UR4, c[0x0][0x880] ;  /* 0x00011000ff0477ac */ /* 0x000e620008000800 */
[----:B------:R-:W-:Y:S01]  /*0150*/  HFMA2 R45, -RZ, RZ, 0, 5.9604644775390625e-08 ;  /* 0x00000001ff2d7431 */ /* 0x000fe200000001ff */
[----:B-1----:R-:W-:-:S07]  /*0160*/  MOV R26, UR4 ;  /* 0x00000004001a7c02 */ /* 0x002fce0008000f00 */
.L_x_0:
[----:B------:R-:W2:Y:S02]  /*0170*/  LDCU.64 UR4, c[0x0][0x8b0] ;  /* 0x00011600ff0477ac */ /* 0x000ea40008000a00 */
[----:B--2---:R-:W-:-:S04]  /*0180*/  UISETP.NE.U32.AND UP0, UPT, UR4, URZ, UPT ;  /* 0x000000ff0400728c */ /* 0x004fc8000bf05070 */
[----:B------:R-:W-:-:S09]  /*0190*/  UISETP.NE.AND.EX UP0, UPT, UR5, URZ, UPT, UP0 ;  /* 0x000000ff0500728c */ /* 0x000fd2000bf05300 */
[----:B------:R-:W-:Y:S05]  /*01a0*/  BRA.U UP0, `(.L_x_2) ;  /* 0x0000000100287547 */ /* 0x000fea000b800000 */
[----:B------:R-:W2:Y:S02]  /*01b0*/  LDCU.64 UR4, c[0x0][0x8a8] ;  /* 0x00011500ff0477ac */ /* 0x000ea40008000a00 */
[----:B--2---:R-:W-:-:S04]  /*01c0*/  UISETP.NE.U32.AND UP0, UPT, UR4, URZ, UPT ;  /* 0x000000ff0400728c */ /* 0x004fc8000bf05070 */
[----:B------:R-:W-:-:S09]  /*01d0*/  UISETP.NE.AND.EX UP0, UPT, UR5, URZ, UPT, UP0 ;  /* 0x000000ff0500728c */ /* 0x000fd2000bf05300 */
[----:B------:R-:W-:Y:S05]  /*01e0*/  BRA.U !UP0, `(.L_x_3) ;  /* 0x0000000108107547 */ /* 0x000fea000b800000 */
[----:B------:R-:W2:Y:S01]  /*01f0*/  LDC.64 R24, c[0x0][0x8a8] ;  /* 0x00022a00ff187b82 */ /* 0x000ea20000000a00 */
[----:B------:R-:W2:Y:S02]  /*0200*/  LDCU.64 UR4, c[0x0][0x358] ;  /* 0x00006b00ff0477ac */ /* 0x000ea40008000a00 */
[----:B--2---:R2:W5:Y:S01]  /*0210*/  LDG.E R24, desc[UR4][R24.64] ;  /* 0x0000000418187981 */ /* 0x004562000c1e1900 */
[----:B------:R-:W-:Y:S05]  /*0220*/  BRA `(.L_x_2) ;  /* 0x0000000000087947 */ /* 0x000fea0003800000 */
.L_x_3:
[----:B------:R-:W2:Y:S02]  /*0230*/  LDCU UR4, c[0x0][0x8a0] ;  /* 0x00011400ff0477ac */ /* 0x000ea40008000800 */
[----:B--2---:R-:W-:Y:S02]  /*0240*/  MOV R24, UR4 ;  /* 0x0000000400187c02 */ /* 0x004fe40008000f00 */
.L_x_2:
[----:B------:R-:W-:Y:S01]  /*0250*/  IMAD.U32 R0, RZ, RZ, UR22 ;  /* 0x00000016ff007e24 */ /* 0x000fe2000f8e00ff */
[----:B------:R-:W-:Y:S04]  /*0260*/  BSSY.RECONVERGENT B0, `(.L_x_4) ;  /* 0x000000c000007945 */ /* 0x000fe80003800200 */
[C---:B------:R-:W-:Y:S02]  /*0270*/  ISETP.NE.OR P1, PT, R0.reuse, 0x1, !P3 ;  /* 0x000000010000780c */ /* 0x040fe40005f25670 */
[----:B------:R-:W-:-:S11]  /*0280*/  ISETP.NE.OR P0, PT, R0, 0x3, !P3 ;  /* 0x000000030000780c */ /* 0x000fd60005f05670 */
[----:B------:R-:W-:Y:S05]  /*0290*/  @P1 BRA `(.L_x_5) ;  /* 0x0000000000201947 */ /* 0x000fea0003800000 */
[----:B------:R-:W3:Y:S02]  /*02a0*/  LDCU.64 UR4, c[0x0][0x348] ;  /* 0x00006900ff0477ac */ /* 0x000ee40008000a00 */
[----:B---3--:R-:W-:Y:S02]  /*02b0*/  UIADD3 UR6, UP1, UPT, UR4, 0x80, URZ ;  /* 0x0000008004067890 */ /* 0x008fe4000ff3e0ff */
[----:B------:R-:W-:Y:S02]  /*02c0*/  UIADD3 UR4, UP0, UPT, UR4, 0x180, URZ ;  /* 0x0000018004047890 */ /* 0x000fe4000ff1e0ff */
[----:B------:R-:W-:Y:S02]  /*02d0*/  UIADD3.X UR7, UPT, UPT, URZ, UR5, URZ, UP1, !UPT ;  /* 0x00000005ff077290 */ /* 0x000fe40008ffe4ff */
[----:B------:R-:W-:-:S07]  /*02e0*/  UIADD3.X UR5, UPT, UPT, URZ, UR5, URZ, UP0, !UPT ;  /* 0x00000005ff057290 */ /* 0x000fce00087fe4ff */
[----:B------:R3:W-:Y:S02]  /*02f0*/  UTMACCTL.PF [UR6] ;  /* 0x00000000060079b9 */ /* 0x0007e40008040000 */
[----:B------:R3:W-:Y:S02]  /*0300*/  UTMACCTL.PF [UR4] ;  /* 0x00000000040079b9 */ /* 0x0007e40008040000 */
[----:B---3--:R-:W-:Y:S01]  /*0310*/  NOP ;  /* 0x0000000000007918 */ /* 0x008fe20000000000 */
.L_x_5:
[----:B------:R-:W-:Y:S05]  /*0320*/  BSYNC.RECONVERGENT B0 ;  /* 0x0000000000007941 */ /* 0x000fea0003800200 */
.L_x_4:
[----:B------:R-:W-:Y:S04]  /*0330*/  BSSY.RECONVERGENT B0, `(.L_x_6) ;  /* 0x000000a000007945 */ /* 0x000fe80003800200 */
        /* <DEDUP_REMOVED lines=9> */
.L_x_7:
[----:B------:R-:W-:Y:S05]  /*03d0*/  BSYNC.RECONVERGENT B0 ;  /* 0x0000000000007941 */ /* 0x000fea0003800200 */
.L_x_6:
[----:B------:R-:W3:Y:S01]  /*03e0*/  LDCU.64 UR4, c[0x0][0x888] ;  /* 0x00011100ff0477ac */ /* 0x000ee20008000a00 */
[----:B------:R-:W-:Y:S02]  /*03f0*/  UISETP.EQ.U32.AND UP1, UPT, UR8, URZ, UPT ;  /* 0x000000ff0800728c */ /* 0x000fe4000bf22070 */
[----:B------:R-:W-:Y:S02]  /*0400*/  UPLOP3.LUT UP3, UPT, UPT, UPT, UPT, 0x80, 0x8 ;  /* 0x000000000008789c */ /* 0x000fe40003f6f070 */
[----:B---3--:R-:W-:-:S04]  /*0410*/  UISETP.NE.U32.AND UP0, UPT, UR4, URZ, UPT ;  /* 0x000000ff0400728c */ /* 0x008fc8000bf05070 */
[----:B------:R-:W-:-:S04]  /*0420*/  UISETP.NE.AND.EX UP0, UPT, UR5, URZ, UPT, UP0 ;  /* 0x000000ff0500728c */ /* 0x000fc8000bf05300 */
[----:B------:R-:W-:-:S04]  /*0430*/  UISETP.EQ.OR.EX UP2, UPT, UR9, URZ, !UP0, UP1 ;  /* 0x000000ff0900728c */ /* 0x000fc8000c742710 */
[----:B------:R-:W-:-:S06]  /*0440*/  UP2UR UR4, UPR, URZ, 0x4 ;  /* 0x00000004ff047883 */ /* 0x000fcc0008000000 */
[----:B------:R-:W-:Y:S01]  /*0450*/  MOV R49, UR4 ;  /* 0x0000000400317c02 */ /* 0x000fe20008000f00 */
[----:B------:R-:W-:Y:S06]  /*0460*/  BRA.U !UP2, `(.L_x_8) ;  /* 0x000000010a207547 */ /* 0x000fec000b800000 */
[----:B------:R-:W-:Y:S01]  /*0470*/  UISETP.NE.U32.AND UP1, UPT, UR8, URZ, UPT ;  /* 0x000000ff0800728c */ /* 0x000fe2000bf25070 */
[----:B-----5:R-:W-:Y:S01]  /*0480*/  FSETP.NEU.AND P0, PT, R26, RZ, PT ;  /* 0x000000ff1a00720b */ /* 0x020fe20003f0d000 */
[----:B------:R-:W-:Y:S02]  /*0490*/  USEL UR4, URZ, 0xffffffff, UP0 ;  /* 0xffffffffff047887 */ /* 0x000fe40008000000 */
[----:B------:R-:W-:-:S10]  /*04a0*/  UISETP.NE.AND.EX UP1, UPT, UR9, URZ, UPT, UP1 ;  /* 0x000000ff0900728c */ /* 0x000fd4000bf25310 */
[----:B------:R-:W-:Y:S01]  /*04b0*/  VOTEU.ANY UP0, P0 ;  /* 0x0000000000ff7886 */ /* 0x000fe20000000100 */
[----:B------:R-:W-:-:S04]  /*04c0*/  @!UP1 USEL UR4, URZ, 0xffffffff, UP0 ;  /* 0xffffffffff049887 */ /* 0x000fc80008000000 */
[----:B------:R-:W-:-:S04]  /*04d0*/  ULOP3.LUT UR4, UR4, 0x1, URZ, 0xc0, !UPT ;  /* 0x0000000104047892 */ /* 0x000fc8000f8ec0ff */
[----:B------:R-:W-:-:S11]  /*04e0*/  UISETP.NE.U32.AND UP3, UPT, UR4, 0x1, UPT ;  /* 0x000000010400788c */ /* 0x000fd6000bf65070 */
.L_x_8:
[----:B------:R-:W3:Y:S01]  /*04f0*/  SHFL.IDX PT, R2, R46, RZ, 0x1f ;  /* 0x00001fff2e027589 */ /* 0x000ee200000e0000 */
[----:B------:R-:W-:-:S04]  /*0500*/  UISETP.NE.AND UP0, UPT, UR22, 0x2, UPT ;  /* 0x000000021600788c */ /* 0x000fc8000bf05270 */
[----:B------:R-:W-:Y:S01]  /*0510*/  USEL UR37, URZ, 0x1, UP0 ;  /* 0x00000001ff257887 */ /* 0x000fe20008000000 */
[----:B---3--:R-:W-:-:S13]  /*0520*/  ISETP.NE.AND P0, PT, R2, RZ, PT ;  /* 0x000000ff0200720c */ /* 0x008fda0003f05270 */
[----:B------:R-:W-:Y:S05]  /*0530*/  @P0 BRA `(.L_x_9) ;  /* 0x0000000000600947 */ /* 0x000fea0003800000 */
[----:B------:R-:W3:Y:S01]  /*0540*/  S2UR UR4, SR_CgaCtaId ;  /* 0x00000000000479c3 */ /* 0x000ee20000008800 */
[----:B------:R-:W-:Y:S01]  /*0550*/  UMOV UR5, 0x400 ;  /* 0x0000040000057882 */ /* 0x000fe20000000000 */
[----:B------:R-:W-:Y:S01]  /*0560*/  UMOV UR8, 0x1 ;  /* 0x0000000100087882 */ /* 0x000fe20000000000 */
[----:B------:R-:W-:Y:S01]  /*0570*/  UMOV UR6, 0x2 ;  /* 0x0000000200067882 */ /* 0x000fe20000000000 */
[----:B------:R-:W-:-:S04]  /*0580*/  UIADD3 UR8, UPT, UPT, -UR8, 0x100000, URZ ;  /* 0x0010000008087890 */ /* 0x000fc8000fffe1ff */
[----:B------:R-:W-:Y:S02]  /*0590*/  USHF.L.U32 UR9, UR8, 0xb, URZ ;  /* 0x0000000b08097899 */ /* 0x000fe400080006ff */
[----:B------:R-:W-:Y:S02]  /*05a0*/  USHF.L.U32 UR8, UR8, 0x1, URZ ;  /* 0x0000000108087899 */ /* 0x000fe400080006ff */
[----:B------:R-:W-:-:S04]  /*05b0*/  UIADD3 UR6, UPT, UPT, -UR6, 0x100000, URZ ;  /* 0x0010000006067890 */ /* 0x000fc8000fffe1ff */
[----:B------:R-:W-:Y:S02]  /*05c0*/  USHF.L.U32 UR7, UR6, 0xb, URZ ;  /* 0x0000000b06077899 */ /* 0x000fe400080006ff */
[----:B------:R-:W-:Y:S01]  /*05d0*/  USHF.L.U32 UR6, UR6, 0x1, URZ ;  /* 0x0000000106067899 */ /* 0x000fe200080006ff */
[----:B------:R-:W-:Y:S01]  /*05e0*/  ELECT P0, URZ, PT ;  /* 0x0000000000ff782f */ /* 0x000fe20003800000 */
[----:B---3--:R-:W-:Y:S01]  /*05f0*/  ULEA UR4, UR4, UR5, 0x18 ;  /* 0x0000000504047291 */ /* 0x008fe2000f8ec0ff */
[----:B------:R-:W3:Y:S11]  /*0600*/  FENCE.VIEW.ASYNC.S ;  /* 0x00000000000073c6 */ /* 0x000ef60000000000 */
[----:B---3--:R3:W4:Y:S01]  /*0610*/  SYNCS.EXCH.64 URZ, [UR4], UR8 ;  /* 0x0000000804ff75b2 */ /* 0x0087220008000100 */
[----:B------:R3:W1:Y:S01]  /*0620*/  SYNCS.EXCH.64 URZ, [UR4+0x28], UR6 ;  /* 0x0000280604ff75b2 */ /* 0x0006620008000100 */
        /* <DEDUP_REMOVED lines=8> */
[----:B------:R-:W-:Y:S01]  /*06b0*/  NOP ;  /* 0x0000000000007918 */ /* 0x000fe20000000000 */
.L_x_9:
[----:B------:R-:W2:Y:S01]  /*06c0*/  SHFL.IDX PT, R2, R46, RZ, 0x1f ;  /* 0x00001fff2e027589 */ /* 0x000ea200000e0000 */
[----:B------:R-:W-:Y:S01]  /*06d0*/  NOP ;  /* 0x0000000000007918 */ /* 0x000fe20000000000 */
[----:B--2---:R-:W-:-:S13]  /*06e0*/  ISETP.NE.AND P0, PT, R2, 0x1, PT ;  /* 0x000000010200780c */ /* 0x004fda0003f05270 */
[----:B------:R-:W-:Y:S05]  /*06f0*/  @P0 BRA `(.L_x_10) ;  /* 0x0000000000500947 */ /* 0x000fea0003800000 */
[----:B---3--:R-:W2:Y:S01]  /*0700*/  S2UR UR4, SR_CgaCtaId ;  /* 0x00000000000479c3 */ /* 0x008ea20000008800 */
        /* <DEDUP_REMOVED lines=10> */
[----:B--2---:R-:W-:Y:S01]  /*07b0*/  ULEA UR4, UR4, UR5, 0x18 ;  /* 0x0000000504047291 */ /* 0x004fe2000f8ec0ff */
[----:B------:R-:W2:Y:S11]  /*07c0*/  FENCE.VIEW.ASYNC.S ;  /* 0x00000000000073c6 */ /* 0x000eb60000000000 */
[----:B--2---:R2:W3:Y:S01]  /*07d0*/  SYNCS.EXCH.64 URZ, [UR4+0x50], UR8 ;  /* 0x0000500804ff75b2 */ /* 0x0044e20008000100 */
[----:B------:R2:W1:Y:S01]  /*07e0*/  SYNCS.EXCH.64 URZ, [UR4+0x68], UR6 ;  /* 0x0000680604ff75b2 */ /* 0x0004620008000100 */
[----:B------:R2:W1:Y:S01]  /*07f0*/  SYNCS.EXCH.64 URZ, [UR4+0x58], UR8 ;  /* 0x0000580804ff75b2 */ /* 0x0004620008000100 */
[----:B------:R2:W1:Y:S01]  /*0800*/  SYNCS.EXCH.64 URZ, [UR4+0x70], UR6 ;  /* 0x0000700604ff75b2 */ /* 0x0004620008000100 */
[----:B------:R2:W1:Y:S01]  /*0810*/  SYNCS.EXCH.64 URZ, [UR4+0x60], UR8 ;  /* 0x0000600804ff75b2 */ /* 0x0004620008000100 */
[----:B------:R2:W1:Y:S01]  /*0820*/  SYNCS.EXCH.64 URZ, [UR4+0x78], UR6 ;  /* 0x0000780604ff75b2 */ /* 0x0004620008000100 */
[----:B------:R-:W-:Y:S01]  /*0830*/  NOP ;  /* 0x0000000000007918 */ /* 0x000fe20000000000 */
.L_x_10:
[----:B------:R-:W4:Y:S01]  /*0840*/  SHFL.IDX PT, R2, R46, RZ, 0x1f ;  /* 0x00001fff2e027589 */ /* 0x000f2200000e0000 */
[----:B------:R-:W-:Y:S01]  /*0850*/  NOP ;  /* 0x0000000000007918 */ /* 0x000fe20000000000 */
[----:B----4-:R-:W-:-:S13]  /*0860*/  ISETP.NE.AND P0, PT, R2, 0x3, PT ;  /* 0x000000030200780c */ /* 0x010fda0003f05270 */
[----:B------:R-:W-:Y:S05]  /*0870*/  @P0 BRA `(.L_x_11) ;  /* 0x0000000000300947 */ /* 0x000fea0003800000 */
[----:B--23--:R-:W2:Y:S01]  /*0880*/  S2UR UR6, SR_CgaCtaId ;  /* 0x00000000000679c3 */ /* 0x00cea20000008800 */
[----:B------:R-:W-:Y:S01]  /*0890*/  UMOV UR4, 0x400 ;  /* 0x0000040000047882 */ /* 0x000fe20000000000 */
[----:B------:R-:W-:Y:S01]  /*08a0*/  UMOV UR5, 0x20 ;  /* 0x0000002000057882 */ /* 0x000fe20000000000 */
[----:B------:R-:W-:Y:S01]  /*08b0*/  ELECT P0, URZ, PT ;  /* 0x0000000000ff782f */ /* 0x000fe20003800000 */
[----:B--2---:R-:W-:Y:S02]  /*08c0*/  ULEA UR6, UR6, UR4, 0x18 ;  /* 0x0000000406067291 */ /* 0x004fe4000f8ec0ff */
[----:B------:R-:W-:-:S04]  /*08d0*/  UIADD3 UR4, UPT, UPT, -UR5, 0x100000, URZ ;  /* 0x0010000005047890 */ /* 0x000fc8000fffe1ff */
[----:B------:R-:W-:Y:S02]  /*08e0*/  USHF.L.U32 UR5, UR4, 0xb, URZ ;  /* 0x0000000b04057899 */ /* 0x000fe400080006ff */
[----:B------:R-:W-:Y:S01]  /*08f0*/  USHF.L.U32 UR4, UR4, 0x1, URZ ;  /* 0x0000000104047899 */ /* 0x000fe200080006ff */
[----:B------:R-:W2:Y:S11]  /*0900*/  FENCE.VIEW.ASYNC.S ;  /* 0x00000000000073c6 */ /* 0x000eb60000000000 */
[----:B--2---:R4:W2:Y:S01]  /*0910*/  SYNCS.EXCH.64 URZ, [UR6+0x80], UR4 ;  /* 0x0000800406ff75b2 */ /* 0x0048a20008000100 */
[----:B------:R4:W3:Y:S02]  /*0920*/  SYNCS.EXCH.64 URZ, [UR6+0x88], UR4 ;  /* 0x0000880406ff75b2 */ /* 0x0008e40008000100 */
[----:B----4-:R-:W-:Y:S01]  /*0930*/  NOP ;  /* 0x0000000000007918 */ /* 0x010fe20000000000 */
.L_x_11:
[----:B------:R-:W4:Y:S01]  /*0940*/  SHFL.IDX PT, R2, R46, RZ, 0x1f ;  /* 0x00001fff2e027589 */ /* 0x000f2200000e0000 */
[----:B------:R-:W-:Y:S01]  /*0950*/  NOP ;  /* 0x0000000000007918 */ /* 0x000fe20000000000 */
[----:B----4-:R-:W-:-:S13]  /*0960*/  ISETP.NE.AND P0, PT, R2, 0x4, PT ;  /* 0x000000040200780c */ /* 0x010fda0003f05270 */
[----:B------:R-:W-:Y:S05]  /*0970*/  @P0 BRA `(.L_x_12) ;  /* 0x00000000004c0947 */ /* 0x000fea0003800000 */
[----:B--23--:R-:W2:Y:S01]  /*0980*/  S2UR UR6, SR_CgaCtaId ;  /* 0x00000000000679c3 */ /* 0x00cea20000008800 */
[----:B------:R-:W-:Y:S01]  /*0990*/  UMOV UR4, 0x1e0 ;  /* 0x000001e000047882 */ /* 0x000fe20000000000 */
[----:B------:R-:W-:Y:S01]  /*09a0*/  UMOV UR5, 0x400 ;  /* 0x0000040000057882 */ /* 0x000fe20000000000 */
[----:B------:R-:W-:Y:S01]  /*09b0*/  USEL UR4, UR4, 0x1a0, UP3 ;  /* 0x000001a004047887 */ /* 0x000fe20009800000 */
[----:B------:R-:W-:Y:S01]  /*09c0*/  UMOV UR8, 0x1 ;  /* 0x0000000100087882 */ /* 0x000fe20000000000 */
[----:B------:R-:W-:Y:S01]  /*09d0*/  ELECT P0, URZ, PT ;  /* 0x0000000000ff782f */ /* 0x000fe20003800000 */
[----:B------:R-:W-:-:S04]  /*09e0*/  UIADD3 UR8, UPT, UPT, -UR8, 0x100000, URZ ;  /* 0x0010000008087890 */ /* 0x000fc8000fffe1ff */
[----:B------:R-:W-:Y:S02]  /*09f0*/  USHF.L.U32 UR9, UR8, 0xb, URZ ;  /* 0x0000000b08097899 */ /* 0x000fe400080006ff */
[----:B------:R-:W-:Y:S02]  /*0a00*/  USHF.L.U32 UR8, UR8, 0x1, URZ ;  /* 0x0000000108087899 */ /* 0x000fe400080006ff */
[----:B--2---:R-:W-:Y:S02]  /*0a10*/  ULEA UR6, UR6, UR5, 0x18 ;  /* 0x0000000506067291 */ /* 0x004fe4000f8ec0ff */
[----:B------:R-:W-:-:S04]  /*0a20*/  UIADD3 UR4, UPT, UPT, -UR4, 0x100000, URZ ;  /* 0x0010000004047890 */ /* 0x000fc8000fffe1ff */
[----:B------:R-:W-:Y:S02]  /*0a30*/  USHF.L.U32 UR5, UR4, 0xb, URZ ;  /* 0x0000000b04057899 */ /* 0x000fe400080006ff */
[----:B------:R-:W-:Y:S01]  /*0a40*/  USHF.L.U32 UR4, UR4, 0x1, URZ ;  /* 0x0000000104047899 */ /* 0x000fe200080006ff */
[----:B------:R-:W2:Y:S03]  /*0a50*/  FENCE.VIEW.ASYNC.S ;  /* 0x00000000000073c6 */ /* 0x000ea60000000000 */
[----:B--2---:R4:W2:Y:S08]  /*0a60*/  SYNCS.EXCH.64 URZ, [UR6+0x90], UR8 ;  /* 0x0000900806ff75b2 */ /* 0x0048b00008000100 */
[----:B------:R4:W3:Y:S01]  /*0a70*/  SYNCS.EXCH.64 URZ, [UR6+0xa0], UR4 ;  /* 0x0000a00406ff75b2 */ /* 0x0008e20008000100 */
[----:B------:R4:W1:Y:S01]  /*0a80*/  SYNCS.EXCH.64 URZ, [UR6+0x98], UR8 ;  /* 0x0000980806ff75b2 */ /* 0x0008620008000100 */
[----:B------:R4:W1:Y:S02]  /*0a90*/  SYNCS.EXCH.64 URZ, [UR6+0xa8], UR4 ;  /* 0x0000a80406ff75b2 */ /* 0x0008640008000100 */
[----:B----4-:R-:W-:Y:S01]  /*0aa0*/  NOP ;  /* 0x0000000000007918 */ /* 0x010fe20000000000 */
.L_x_12:
[----:B------:R-:W4:Y:S01]  /*0ab0*/  SHFL.IDX PT, R2, R46, RZ, 0x1f ;  /* 0x00001fff2e027589 */ /* 0x000f2200000e0000 */
[----:B------:R-:W-:Y:S01]  /*0ac0*/  NOP ;  /* 0x0000000000007918 */ /* 0x000fe20000000000 */
[----:B----4-:R-:W-:-:S13]  /*0ad0*/  ISETP.NE.AND P0, PT, R2, 0x5, PT ;  /* 0x000000050200780c */ /* 0x010fda0003f05270 */
[----:B------:R-:W-:Y:S05]  /*0ae0*/  @P0 BRA `(.L_x_13) ;  /* 0x0000000000580947 */ /* 0x000fea0003800000 */
[----:B--23--:R-:W2:Y:S01]  /*0af0*/  S2UR UR4, SR_CgaCtaId ;  /* 0x00000000000479c3 */ /* 0x00cea20000008800 */
        /* <DEDUP_REMOVED lines=12> */
[----:B--2---:R4:W2:Y:S01]  /*0bc0*/  SYNCS.EXCH.64 URZ, [UR4+0xb0], UR8 ;  /* 0x0000b00804ff75b2 */ /* 0x0048a20008000100 */
[----:B------:R4:W3:Y:S01]  /*0bd0*/  SYNCS.EXCH.64 URZ, [UR4+0xd0], UR6 ;  /* 0x0000d00604ff75b2 */ /* 0x0008e20008000100 */
[----:B------:R4:W1:Y:S01]  /*0be0*/  SYNCS.EXCH.64 URZ, [UR4+0xb8], UR8 ;  /* 0x0000b80804ff75b2 */ /* 0x0008620008000100 */
[----:B------:R4:W1:Y:S01]  /*0bf0*/  SYNCS.EXCH.64 URZ, [UR4+0xd8], UR6 ;  /* 0x0000d80604ff75b2 */ /* 0x0008620008000100 */
[----:B------:R4:W1:Y:S01]  /*0c00*/  SYNCS.EXCH.64 URZ, [UR4+0xc0], UR8 ;  /* 0x0000c00804ff75b2 */ /* 0x0008620008000100 */
[----:B------:R4:W1:Y:S01]  /*0c10*/  SYNCS.EXCH.64 URZ, [UR4+0xe0], UR6 ;  /* 0x0000e00604ff75b2 */ /* 0x0008620008000100 */
[----:B------:R4:W1:Y:S01]  /*0c20*/  SYNCS.EXCH.64 URZ, [UR4+0xc8], UR8 ;  /* 0x0000c80804ff75b2 */ /* 0x0008620008000100 */
[----:B------:R4:W1:Y:S02]  /*0c30*/  SYNCS.EXCH.64 URZ, [UR4+0xe8], UR6 ;  /* 0x0000e80604ff75b2 */ /* 0x0008640008000100 */
[----:B----4-:R-:W-:Y:S01]  /*0c40*/  NOP ;  /* 0x0000000000007918 */ /* 0x010fe20000000000 */
.L_x_13:
[----:B------:R-:W4:Y:S01]  /*0c50*/  SHFL.IDX PT, R2, R46, RZ, 0x1f ;  /* 0x00001fff2e027589 */ /* 0x000f2200000e0000 */
[----:B------:R-:W1:Y:S01]  /*0c60*/  S2UR UR54, SR_CgaCtaId ;  /* 0x00000000003679c3 */ /* 0x000e620000008800 */
[----:B------:R-:W-:Y:S01]  /*0c70*/  NOP ;  /* 0x0000000000007918 */ /* 0x000fe20000000000 */
[----:B----4-:R-:W-:-:S13]  /*0c80*/  ISETP.NE.AND P0, PT, R2, 0x3, PT ;  /* 0x000000030200780c */ /* 0x010fda0003f05270 */
[----:B-1----:R-:W-:Y:S05]  /*0c90*/  @P0 BRA `(.L_x_14) ;  /* 0x0000000000340947 */ /* 0x002fea0003800000 */
[----:B--23--:R-:W-:Y:S01]  /*0ca0*/  UMOV UR4, 0x400 ;  /* 0x0000040000047882 */ /* 0x00cfe20000000000 */
[----:B------:R-:W-:Y:S01]  /*0cb0*/  UMOV UR6, 0x20 ;  /* 0x0000002000067882 */ /* 0x000fe20000000000 */
[----:B------:R-:W-:Y:S02]  /*0cc0*/  ULEA UR4, UR54, UR4, 0x18 ;  /* 0x0000000436047291 */ /* 0x000fe4000f8ec0ff */
[----:B------:R-:W-:-:S04]  /*0cd0*/  UIADD3 UR6, UPT, UPT, -UR6, 0x100000, URZ ;  /* 0x0010000006067890 */ /* 0x000fc8000fffe1ff */
[----:B------:R-:W-:Y:S02]  /*0ce0*/  USHF.L.U32 UR7, UR6, 0xb, URZ ;  /* 0x0000000b06077899 */ /* 0x000fe400080006ff */
[----:B------:R-:W-:Y:S01]  /*0cf0*/  USHF.L.U32 UR6, UR6, 0x1, URZ ;  /* 0x0000000106067899 */ /* 0x000fe200080006ff */
[----:B------:R-:W-:Y:S01]  /*0d00*/  ELECT P0, URZ, PT ;  /* 0x0000000000ff782f */ /* 0x000fe20003800000 */
[----:B------:R-:W1:Y:S10]  /*0d10*/  FENCE.VIEW.ASYNC.S ;  /* 0x00000000000073c6 */ /* 0x000e740000000000 */
[----:B-1----:R1:W4:Y:S01]  /*0d20*/  SYNCS.EXCH.64 URZ, [UR4+0xf0], UR6 ;  /* 0x0000f00604ff75b2 */ /* 0x0023220008000100 */
[----:B------:R1:W2:Y:S01]  /*0d30*/  SYNCS.EXCH.64 URZ, [UR4+0x100], UR6 ;  /* 0x0001000604ff75b2 */ /* 0x0002a20008000100 */
[----:B------:R1:W3:Y:S01]  /*0d40*/  SYNCS.EXCH.64 URZ, [UR4+0xf8], UR6 ;  /* 0x0000f80604ff75b2 */ /* 0x0002e20008000100 */
[----:B------:R1:W1:Y:S01]  /*0d50*/  SYNCS.EXCH.64 URZ, [UR4+0x108], UR6 ;  /* 0x0001080604ff75b2 */ /* 0x0002620008000100 */
[----:B------:R-:W-:Y:S01]  /*0d60*/  NOP ;  /* 0x0000000000007918 */ /* 0x000fe20000000000 */
.L_x_14:
[----:B-123--:R-:W1:Y:S01]  /*0d70*/  LDCU UR4, c[0x0][0x36c] ;  /* 0x00006d80ff0477ac */ /* 0x00ee620008000800 */
[----:B------:R-:W-:Y:S01]  /*0d80*/  ISETP.NE.OR P3, PT, R0, 0x2, !P3 ;  /* 0x000000020000780c */ /* 0x000fe20005f65670 */
[----:B------:R-:W-:Y:S01]  /*0d90*/  NOP ;  /* 0x0000000000007918 */ /* 0x000fe20000000000 */
[----:B------:R-:W-:Y:S01]  /*0da0*/  LOP3.LUT R0, R55, 0x1f, RZ, 0xc0, !PT ;  /* 0x0000001f37007812 */ /* 0x000fe200078ec0ff */
[----:B------:R-:W-:Y:S02]  /*0db0*/  UISETP.NE.AND UP4, UPT, UR22, URZ, UPT ;  /* 0x000000ff1600728c */ /* 0x000fe4000bf85270 */
[----:B-1----:R-:W-:-:S09]  /*0dc0*/  UISETP.EQ.U32.AND UP5, UPT, UR4, 0x1, UPT ;  /* 0x000000010400788c */ /* 0x002fd2000bfa2070 */
[----:B------:R-:W-:Y:S05]  /*0dd0*/  BRA.U !UP5, `(.L_x_15) ;  /* 0x000000010d087547 */ /* 0x000fea000b800000 */
[----:B----4-:R-:W-:Y:S01]  /*0de0*/  UCGABAR_ARV ;  /* 0x00000000000079c7 */ /* 0x010fe20008000000 */
[----:B------:R-:W-:Y:S05]  /*0df0*/  BRA `(.L_x_16) ;  /* 0x0000000000047947 */ /* 0x000fea0003800000 */
.L_x_15:
[----:B----4-:R-:W-:Y:S01]  /*0e00*/  NOP ;  /* 0x0000000000007918 */ /* 0x010fe20000000000 */
.L_x_16:
[----:B------:R-:W1:Y:S01]  /*0e10*/  S2UR UR7, SR_CTAID.X ;  /* 0x00000000000779c3 */ /* 0x000e620000002500 */
[----:B------:R-:W-:-:S05]  /*0e20*/  CS2R.32 R48, SR_CgaSize ;  /* 0x0000000000307805 */ /* 0x000fca0000008a00 */
[----:B------:R-:W-:-:S05]  /*0e30*/  IMAD R48, R48, -0xa0, RZ ;  /* 0xffffff6030307824 */ /* 0x000fca00078e02ff */
[----:B------:R-:W-:-:S14]  /*0e40*/  R2UR UR5, R48 ;  /* 0x00000000300572ca */ /* 0x000fdc00000e0000 */
[----:B------:R-:W2:Y:S01]  /*0e50*/  LDCU UR5, c[0x0][UR5+0x2b0] ;  /* 0x00005600050577ac */ /* 0x000ea20008000800 */
[----:B------:R-:W-:-:S05]  /*0e60*/  CS2R.32 R48, SR_CgaSize ;  /* 0x0000000000307805 */ /* 0x000fca0000008a00 */
[----:B------:R-:W-:-:S05]  /*0e70*/  IMAD R48, R48, -0xa0, RZ ;  /* 0xffffff6030307824 */ /* 0x000fca00078e02ff */
[----:B------:R-:W-:-:S14]  /*0e80*/  R2UR UR4, R48 ;  /* 0x00000000300472ca */ /* 0x000fdc00000e0000 */
[----:B------:R-:W3:Y:S01]  /*0e90*/  LDCU UR4, c[0x0][UR4+0x2b4] ;  /* 0x00005680040477ac */ /* 0x000ee20008000800 */
[----:B------:R-:W4:Y:S01]  /*0ea0*/  S2UR UR8, SR_CTAID.Y ;  /* 0x00000000000879c3 */ /* 0x000f220000002600 */
[----:B------:R-:W-:-:S05]  /*0eb0*/  CS2R.32 R48, SR_CgaSize ;  /* 0x0000000000307805 */ /* 0x000fca0000008a00 */
[----:B------:R-:W-:-:S05]  /*0ec0*/  IMAD R48, R48, -0xa0, RZ ;  /* 0xffffff6030307824 */ /* 0x000fca00078e02ff */
[----:B------:R-:W-:-:S14]  /*0ed0*/  R2UR UR9, R48 ;  /* 0x00000000300972ca */ /* 0x000fdc00000e0000 */
[----:B------:R-:W3:Y:S01]  /*0ee0*/  LDCU UR9, c[0x0][UR9+0x2a0] ;  /* 0x00005400090977ac */ /* 0x000ee20008000800 */
[----:B------:R-:W-:-:S05]  /*0ef0*/  CS2R.32 R48, SR_CgaSize ;  /* 0x0000000000307805 */ /* 0x000fca0000008a00 */
[----:B------:R-:W-:-:S05]  /*0f00*/  IMAD R48, R48, -0xa0, RZ ;  /* 0xffffff6030307824 */ /* 0x000fca00078e02ff */
[----:B------:R-:W-:-:S14]  /*0f10*/  R2UR UR10, R48 ;  /* 0x00000000300a72ca */ /* 0x000fdc00000e0000 */
[----:B------:R-:W3:Y:S01]  /*0f20*/  LDCU UR10, c[0x0][UR10+0x2a4] ;  /* 0x000054800a0a77ac */ /* 0x000ee20008000800 */
[----:B------:R-:W3:Y:S01]  /*0f30*/  S2UR UR36, SR_CTAID.Z ;  /* 0x00000000002479c3 */ /* 0x000ee20000002700 */
[----:B------:R-:W3:Y:S01]  /*0f40*/  LDCU UR23, c[0x0][0xb24] ;  /* 0x00016480ff1777ac */ /* 0x000ee20008000800 */
[----:B------:R-:W3:Y:S01]  /*0f50*/  LDCU UR40, c[0x0][0xb24] ;  /* 0x00016480ff2877ac */ /* 0x000ee20008000800 */
[----:B-1----:R-:W-:Y:S01]  /*0f60*/  I2FP.F32.U32 R3, UR7 ;  /* 0x0000000700037c45 */ /* 0x002fe20008201000 */
[----:B------:R-:W1:Y:S04]  /*0f70*/  LDCU UR27, c[0x0][0xb30] ;  /* 0x00016600ff1b77ac */ /* 0x000e680008000800 */
[----:B--2---:R-:W-:Y:S01]  /*0f80*/  FMUL R3, R3, UR5 ;  /* 0x0000000503037c20 */ /* 0x004fe20008400000 */
[----:B------:R-:W-:Y:S01]  /*0f90*/  USHF.L.U32 UR24, UR54, 0xb, URZ ;  /* 0x0000000b36187899 */ /* 0x000fe200080006ff */
[----:B----4-:R-:W-:Y:S01]  /*0fa0*/  I2FP.F32.U32 R2, UR8 ;  /* 0x0000000800027c45 */ /* 0x010fe20008201000 */
[----:B------:R-:W-:Y:S01]  /*0fb0*/  UMOV UR26, UR7 ;  /* 0x00000007001a7c82 */ /* 0x000fe20008000000 */
[----:B------:R-:W-:-:S02]  /*0fc0*/  UMOV UR30, UR8 ;  /* 0x00000008001e7c82 */ /* 0x000fc40008000000 */
[----:B------:R-:W2:Y:S01]  /*0fd0*/  F2I.U32.TRUNC.NTZ R3, R3 ;  /* 0x0000000300037305 */ /* 0x000ea2000020f000 */
[----:B---3--:R-:W-:Y:S01]  /*0fe0*/  UISETP.GE.AND UP2, UPT, UR23, 0x1, UPT ;  /* 0x000000011700788c */ /* 0x008fe2000bf46270 */
[----:B------:R-:W-:-:S06]  /*0ff0*/  FMUL R2, R2, UR4 ;  /* 0x0000000402027c20 */ /* 0x000fcc0008400000 */
[----:B------:R-:W3:Y:S01]  /*1000*/  F2I.U32.TRUNC.NTZ R2, R2 ;  /* 0x0000000200027305 */ /* 0x000ee2000020f000 */
[----:B--2---:R-:W-:Y:S02]  /*1010*/  R2UR UR4, R3 ;  /* 0x00000000030472ca */ /* 0x004fe400000e0000 */
[----:B---3--:R-:W-:Y:S02]  /*1020*/  R2UR UR6, R2 ;  /* 0x00000000020672ca */ /* 0x008fe400000e0000 */
[----:B------:R-:W-:-:S09]  /*1030*/  PRMT R2, RZ, 0x7610, R2 ;  /* 0x00007610ff027816 */ /* 0x000fd20000000002 */
[----:B------:R-:W-:-:S04]  /*1040*/  UIADD3 UR5, UPT, UPT, -UR4, URZ, URZ ;  /* 0x000000ff04057290 */ /* 0x000fc8000fffe1ff */
[----:B------:R-:W-:Y:S02]  /*1050*/  UIMAD UR5, UR9, UR5, UR7 ;  /* 0x00000005090572a4 */ /* 0x000fe4000f8e0207 */
[----:B------:R-:W-:-:S04]  /*1060*/  UIADD3 UR4, UPT, UPT, -UR6, URZ, URZ ;  /* 0x000000ff06047290 */ /* 0x000fc8000fffe1ff */
[----:B------:R-:W-:Y:S01]  /*1070*/  IMAD.U32 R48, RZ, RZ, UR5 ;  /* 0x00000005ff307e24 */ /* 0x000fe2000f8e00ff */
[----:B------:R-:W-:-:S06]  /*1080*/  UIMAD UR4, UR10, UR4, UR8 ;  /* 0x000000040a0472a4 */ /* 0x000fcc000f8e0208 */
[----:B------:R-:W-:Y:S01]  /*1090*/  IMAD.U32 R47, RZ, RZ, UR4 ;  /* 0x00000004ff2f7e24 */ /* 0x000fe2000f8e00ff */
[----:B-1----:R-:W-:Y:S06]  /*10a0*/  BRA.U UP4, `(.L_x_17) ;  /* 0x00000001042c7547 */ /* 0x002fec000b800000 */
[----:B------:R-:W-:Y:S02]  /*10b0*/  R2UR UR5, R47 ;  /* 0x000000002f0572ca */ /* 0x000fe400000e0000 */
[----:B------:R-:W-:-:S11]  /*10c0*/  R2UR UR4, R48 ;  /* 0x00000000300472ca */ /* 0x000fd600000e0000 */
[----:B------:R-:W-:Y:S02]  /*10d0*/  UISETP.NE.AND UP0, UPT, UR5, URZ, UPT ;  /* 0x000000ff0500728c */ /* 0x000fe4000bf05270 */
[----:B------:R-:W-:Y:S02]  /*10e0*/  UISETP.NE.AND UP1, UPT, UR5, 0x1, UPT ;  /* 0x000000010500788c */ /* 0x000fe4000bf25270 */
[----:B------:R-:W-:-:S04]  /*10f0*/  UISETP.EQ.OR UP0, UPT, UR4, URZ, !UP0 ;  /* 0x000000ff0400728c */ /* 0x000fc8000c702670 */
[----:B------:R-:W-:Y:S02]  /*1100*/  USEL UR5, URZ, 0x1, !UP0 ;  /* 0x00000001ff057887 */ /* 0x000fe4000c000000 */
[----:B------:R-:W-:Y:S02]  /*1110*/  UISETP.NE.AND UP0, UPT, UR4, URZ, UPT ;  /* 0x000000ff0400728c */ /* 0x000fe4000bf05270 */
[----:B------:R-:W-:-:S04]  /*1120*/  USEL UR4, URZ, 0x2, UP1 ;  /* 0x00000002ff047887 */ /* 0x000fc80008800000 */
[----:B------:R-:W-:-:S04]  /*1130*/  USEL UR4, UR4, 0x2, UP0 ;  /* 0x0000000204047887 */ /* 0x000fc80008000000 */
[----:B------:R-:W-:-:S06]  /*1140*/  UIADD3 UR4, UPT, UPT, UR5, UR4, URZ ;  /* 0x0000000405047290 */ /* 0x000fcc000fffe0ff */
[----:B------:R-:W-:Y:S02]  /*1150*/  IMAD.U32 R2, RZ, RZ, UR4 ;  /* 0x00000004ff027e24 */ /* 0x000fe4000f8e00ff */
.L_x_17:
[----:B------:R-:W-:Y:S05]  /*1160*/  BRA.U !UP2, `(.L_x_18) ;  /* 0x000000010ad47547 */ /* 0x000fea000b800000 */
[----:B------:R-:W1:Y:S01]  /*1170*/  LDCU.128 UR12, c[0x0][0xb10] ;  /* 0x00016200ff0c77ac */ /* 0x000e620008000c00 */
[----:B------:R-:W2:Y:S01]  /*1180*/  LDCU UR6, c[0x0][0x370] ;  /* 0x00006e00ff0677ac */ /* 0x000ea20008000800 */
[----:B------:R-:W3:Y:S01]  /*1190*/  LDCU UR5, c[0x0][0x374] ;  /* 0x00006e80ff0577ac */ /* 0x000ee20008000800 */
[----:B------:R-:W4:Y:S01]  /*11a0*/  LDCU UR25, c[0x0][0xb0c] ;  /* 0x00016180ff1977ac */ /* 0x000f220008000800 */
[----:B------:R-:W4:Y:S01]  /*11b0*/  LDCU UR4, c[0x0][0xb20] ;  /* 0x00016400ff0477ac */ /* 0x000f220008000800 */
[----:B------:R-:W4:Y:S01]  /*11c0*/  LDCU.64 UR8, c[0x0][0xb28] ;  /* 0x00016500ff0877ac */ /* 0x000f220008000a00 */
[----:B-1----:R-:W-:Y:S02]  /*11d0*/  UISETP.NE.AND UP0, UPT, UR14, 0x1, UPT ;  /* 0x000000010e00788c */ /* 0x002fe4000bf05270 */
[----:B---3--:R-:W-:Y:S02]  /*11e0*/  UIMAD.WIDE.U32 UR10, UR5, UR15, URZ ;  /* 0x0000000f050a72a5 */ /* 0x008fe4000f8e00ff */
[----:B--2---:R-:W-:-:S02]  /*11f0*/  UIMAD.WIDE.U32 UR18, UR6, UR12, URZ ;  /* 0x0000000c061272a5 */ /* 0x004fc4000f8e00ff */
[----:B----4-:R-:W-:Y:S02]  /*1200*/  UISETP.NE.AND UP1, UPT, UR25, 0x1, UPT ;  /* 0x000000011900788c */ /* 0x010fe4000bf25270 */
[----:B------:R-:W-:Y:S01]  /*1210*/  UISETP.NE.AND UP2, UPT, UR23, 0x1, UPT ;  /* 0x000000011700788c */ /* 0x000fe2000bf45270 */
[----:B------:R-:W-:Y:S02]  /*1220*/  UMOV UR10, UR11 ;  /* 0x0000000b000a7c82 */ /* 0x000fe40008000000 */
[----:B------:R-:W-:Y:S01]  /*1230*/  UMOV UR18, UR19 ;  /* 0x0000001300127c82 */ /* 0x000fe20008000000 */
[----:B------:R-:W-:Y:S02]  /*1240*/  @UP0 USHF.R.U32.HI UR5, URZ, UR4, UR10 ;  /* 0x00000004ff050299 */ /* 0x000fe4000801160a */
[----:B------:R-:W-:Y:S02]  /*1250*/  UIMAD.WIDE.U32 UR20, UR30, UR15, URZ ;  /* 0x0000000f1e1472a5 */ /* 0x000fe4000f8e00ff */
[----:B------:R-:W-:-:S02]  /*1260*/  UIMAD.WIDE.U32 UR10, UR5, UR8, URZ ;  /* 0x00000008050a72a5 */ /* 0x000fc4000f8e00ff */
[----:B------:R-:W-:Y:S02]  /*1270*/  @UP1 USHF.R.U32.HI UR6, URZ, UR13, UR18 ;  /* 0x0000000dff061299 */ /* 0x000fe40008011612 */
[----:B------:R-:W-:Y:S02]  /*1280*/  UIMAD.WIDE.U32 UR16, UR26, UR12, URZ ;  /* 0x0000000c1a1072a5 */ /* 0x000fe4000f8e00ff */
[----:B------:R-:W-:Y:S01]  /*1290*/  UIMAD.WIDE.U32 UR18, UR6, UR8, URZ ;  /* 0x00000008061272a5 */ /* 0x000fe2000f8e00ff */
[----:B------:R-:W-:Y:S01]  /*12a0*/  UMOV UR20, UR21 ;  /* 0x0000001500147c82 */ /* 0x000fe20008000000 */
[----:B------:R-:W-:Y:S01]  /*12b0*/  UMOV UR10, UR11 ;  /* 0x0000000b000a7c82 */ /* 0x000fe20008000000 */
[----:B------:R-:W-:Y:S02]  /*12c0*/  USHF.R.U32.HI UR20, URZ, UR4, UR20 ;  /* 0x00000004ff147299 */ /* 0x000fe40008011614 */
[----:B------:R-:W-:Y:S02]  /*12d0*/  @UP2 USHF.R.U32.HI UR5, URZ, UR9, UR10 ;  /* 0x00000009ff052299 */ /* 0x000fe4000801160a */
[----:B------:R-:W-:Y:S01]  /*12e0*/  UMOV UR7, UR19 ;  /* 0x0000001300077c82 */ /* 0x000fe20008000000 */
[----:B------:R-:W-:Y:S01]  /*12f0*/  UMOV UR16, UR17 ;  /* 0x0000001100107c82 */ /* 0x000fe20008000000 */
[----:B------:R-:W-:-:S02]  /*1300*/  @UP2 USHF.R.U32.HI UR6, URZ, UR9, UR7 ;  /* 0x00000009ff062299 */ /* 0x000fc40008011607 */
[----:B------:R-:W-:Y:S02]  /*1310*/  USHF.R.U32.HI UR13, URZ, UR13, UR16 ;  /* 0x0000000dff0d7299 */ /* 0x000fe40008011610 */
[----:B------:R-:W-:Y:S02]  /*1320*/  USEL UR4, UR30, UR20, !UP0 ;  /* 0x000000141e047287 */ /* 0x000fe4000c000000 */
[----:B------:R-:W-:Y:S02]  /*1330*/  UIMAD UR7, UR5, UR23, URZ ;  /* 0x00000017050772a4 */ /* 0x000fe4000f8e02ff */
[----:B------:R-:W-:Y:S02]  /*1340*/  USEL UR5, UR26, UR13, !UP1 ;  /* 0x0000000d1a057287 */ /* 0x000fe4000c800000 */
[----:B------:R-:W-:Y:S02]  /*1350*/  UIMAD UR12, UR6, UR23, URZ ;  /* 0x00000017060c72a4 */ /* 0x000fe4000f8e02ff */
[----:B------:R-:W-:-:S02]  /*1360*/  UISETP.GE.AND UP0, UPT, UR4, UR7, UPT ;  /* 0x000000070400728c */ /* 0x000fc4000bf06270 */
[----:B------:R-:W-:Y:S02]  /*1370*/  UIMAD.WIDE.U32 UR10, UR4, UR8, URZ ;  /* 0x00000008040a72a5 */ /* 0x000fe4000f8e00ff */
[----:B------:R-:W-:Y:S02]  /*1380*/  UISETP.GE.OR UP0, UPT, UR5, UR12, UP0 ;  /* 0x0000000c0500728c */ /* 0x000fe40008706670 */
[----:B------:R-:W-:Y:S02]  /*1390*/  UIMAD.WIDE.U32 UR12, UR5, UR8, URZ ;  /* 0x00000008050c72a5 */ /* 0x000fe4000f8e00ff */
[----:B------:R-:W-:Y:S01]  /*13a0*/  UIADD3 UR10, UPT, UPT, -UR4, URZ, URZ ;  /* 0x000000ff040a7290 */ /* 0x000fe2000fffe1ff */
[----:B------:R-:W-:Y:S01]  /*13b0*/  UMOV UR8, UR11 ;  /* 0x0000000b00087c82 */ /* 0x000fe20008000000 */
[----:B------:R-:W-:Y:S02]  /*13c0*/  UIADD3 UR11, UPT, UPT, -UR5, URZ, URZ ;  /* 0x000000ff050b7290 */ /* 0x000fe4000fffe1ff */
[----:B------:R-:W-:-:S03]  /*13d0*/  USHF.R.U32.HI UR8, URZ, UR9, UR8 ;  /* 0x00000009ff087299 */ /* 0x000fc60008011608 */
[----:B------:R-:W-:Y:S01]  /*13e0*/  @!UP0 UMOV UR7, UR13 ;  /* 0x0000000d00078c82 */ /* 0x000fe20008000000 */
[----:B------:R-:W-:Y:S02]  /*13f0*/  UIMAD UR30, UR14, UR10, UR30 ;  /* 0x0000000a0e1e72a4 */ /* 0x000fe4000f8e021e */
[----:B------:R-:W-:Y:S02]  /*1400*/  USEL UR8, UR4, UR8, !UP2 ;  /* 0x0000000804087287 */ /* 0x000fe4000d000000 */
[----:B------:R-:W-:Y:S02]  /*1410*/  @!UP0 USHF.R.U32.HI UR7, URZ, UR9, UR7 ;  /* 0x00000009ff078299 */ /* 0x000fe40008011607 */
[----:B------:R-:W-:Y:S02]  /*1420*/  UIADD3 UR9, UPT, UPT, -UR8, URZ, URZ ;  /* 0x000000ff08097290 */ /* 0x000fe4000fffe1ff */
[----:B------:R-:W-:Y:S02]  /*1430*/  @!UP0 USEL UR7, UR5, UR7, !UP2 ;  /* 0x0000000705078287 */ /* 0x000fe4000d000000 */
[----:B------:R-:W-:-:S02]  /*1440*/  UIMAD UR9, UR23, UR9, UR4 ;  /* 0x00000009170972a4 */ /* 0x000fc4000f8e0204 */
[----:B------:R-:W-:Y:S02]  /*1450*/  @!UP0 UIADD3 UR8, UPT, UPT, UR8, -UR7, URZ ;  /* 0x8000000708088290 */ /* 0x000fe4000fffe0ff */
[----:B------:R-:W-:Y:S02]  /*1460*/  @!UP0 UIMAD UR6, UR9, UR6, UR7 ;  /* 0x00000006090682a4 */ /* 0x000fe4000f8e0207 */
[----:B------:R-:W-:Y:S02]  /*1470*/  @!UP0 UIMAD UR4, UR8, UR23, UR5 ;  /* 0x00000017080482a4 */ /* 0x000fe4000f8e0205 */
[----:B------:R-:W-:Y:S02]  /*1480*/  UIMAD UR26, UR25, UR11, UR26 ;  /* 0x0000000b191a72a4 */ /* 0x000fe4000f8e021a */
[----:B------:R-:W-:Y:S01]  /*1490*/  UIMAD UR30, UR4, UR14, UR30 ;  /* 0x0000000e041e72a4 */ /* 0x000fe2000f8e021e */
[----:B------:R-:W-:Y:S02]  /*14a0*/  @!UP0 UMOV UR5, UR6 ;  /* 0x0000000600058c82 */ /* 0x000fe40008000000 */
[----:B------:R-:W-:-:S12]  /*14b0*/  UIMAD UR26, UR5, UR25, UR26 ;  /* 0x00000019051a72a4 */ /* 0x000fd8000f8e021a */
.L_x_18:
[----:B------:R-:W-:Y:S02]  /*14c0*/  UISETP.NE.AND UP1, UPT, UR27, 0x1, UPT ;  /* 0x000000011b00788c */ /* 0x000fe4000bf25270 */
[----:B------:R-:W-:Y:S02]  /*14d0*/  UISETP.NE.AND UP0, UPT, UR22, 0x2, UPT ;  /* 0x000000021600788c */ /* 0x000fe4000bf05270 */
[----:B------:R-:W-:-:S05]  /*14e0*/  ULOP3.LUT UR21, UR24, 0x800, URZ, 0xc0, !UPT ;  /* 0x0000080018157892 */ /* 0x000fca000f8ec0ff */
[----:B------:R-:W-:Y:S07]  /*14f0*/  BRA.U UP1, `(.L_x_19) ;  /* 0x0000000101447547 */ /* 0x000fee000b800000 */
[----:B------:R-:W1:Y:S01]  /*1500*/  LDCU.128 UR8, c[0x0][0xb10] ;  /* 0x00016200ff0877ac */ /* 0x000e620008000c00 */
[----:B------:R-:W2:Y:S01]  /*1510*/  LDCU UR12, c[0x0][0xb0c] ;  /* 0x00016180ff0c77ac */ /* 0x000ea20008000800 */
[----:B------:R-:W3:Y:S01]  /*1520*/  LDCU UR13, c[0x0][0xb20] ;  /* 0x00016400ff0d77ac */ /* 0x000ee20008000800 */
[----:B-1----:R-:W-:Y:S02]  /*1530*/  UIMAD.WIDE.U32 UR6, UR26, UR8, URZ ;  /* 0x000000081a0672a5 */ /* 0x002fe4000f8e00ff */
[----:B------:R-:W-:Y:S02]  /*1540*/  UIMAD.WIDE.U32 UR4, UR30, UR11, URZ ;  /* 0x0000000b1e0472a5 */ /* 0x000fe4000f8e00ff */
[----:B--2---:R-:W-:Y:S02]  /*1550*/  UISETP.NE.AND UP2, UPT, UR12, 0x1, UPT ;  /* 0x000000010c00788c */ /* 0x004fe4000bf45270 */
[----:B------:R-:W-:Y:S01]  /*1560*/  UISETP.NE.AND UP1, UPT, UR10, 0x1, UPT ;  /* 0x000000010a00788c */ /* 0x000fe2000bf25270 */
[----:B------:R-:W-:-:S02]  /*1570*/  UMOV UR6, UR7 ;  /* 0x0000000700067c82 */ /* 0x000fc40008000000 */
[----:B------:R-:W-:Y:S01]  /*1580*/  UMOV UR4, UR5 ;  /* 0x0000000500047c82 */ /* 0x000fe20008000000 */
[----:B------:R-:W-:Y:S02]  /*1590*/  USHF.R.U32.HI UR6, URZ, UR9, UR6 ;  /* 0x00000009ff067299 */ /* 0x000fe40008011606 */
[----:B---3--:R-:W-:Y:S02]  /*15a0*/  USHF.R.U32.HI UR4, URZ, UR13, UR4 ;  /* 0x0000000dff047299 */ /* 0x008fe40008011604 */
[----:B------:R-:W-:Y:S02]  /*15b0*/  USEL UR5, UR26, UR6, !UP2 ;  /* 0x000000061a057287 */ /* 0x000fe4000d000000 */
[----:B------:R-:W-:-:S04]  /*15c0*/  USEL UR4, UR30, UR4, !UP1 ;  /* 0x000000041e047287 */ /* 0x000fc8000c800000 */
[----:B------:R-:W-:Y:S02]  /*15d0*/  UIADD3 UR6, UPT, UPT, UR5, -UR4, URZ ;  /* 0x8000000405067290 */ /* 0x000fe4000fffe0ff */
[----:B------:R-:W-:Y:S02]  /*15e0*/  UIADD3 UR4, UPT, UPT, -UR5, UR4, URZ ;  /* 0x0000000405047290 */ /* 0x000fe4000fffe1ff */
[----:B------:R-:W-:Y:S02]  /*15f0*/  UIMAD UR30, UR6, UR10, UR30 ;  /* 0x0000000a061e72a4 */ /* 0x000fe4000f8e021e */
[----:B------:R-:W-:-:S12]  /*1600*/  UIMAD UR26, UR4, UR12, UR26 ;  /* 0x0000000c041a72a4 */ /* 0x000fd8000f8e021a */
.L_x_19:
[----:B------:R-:W-:Y:S05]  /*1610*/  BRA.U !UP5, `(.L_x_20) ;  /* 0x000000010d0c7547 */ /* 0x000fea000b800000 */
[----:B------:R-:W-:Y:S01]  /*1620*/  UCGABAR_WAIT ;  /* 0x0000000000007dc7 */ /* 0x000fe20008000000 */
[----:B------:R-:W-:Y:S01]  /*1630*/  CCTL.IVALL ;  /* 0x00000000ff00798f */ /* 0x000fe20002000000 */
[----:B------:R-:W-:Y:S05]  /*1640*/  BRA `(.L_x_21) ;  /* 0x0000000000047947 */ /* 0x000fea0003800000 */
.L_x_20:
[----:B------:R-:W-:Y:S06]  /*1650*/  BAR.SYNC.DEFER_BLOCKING 0x0 ;  /* 0x0000000000007b1d */ /* 0x000fec0000010000 */
.L_x_21:
[----:B------:R-:W-:Y:S05]  /*1660*/  BRA.U UP0, `(.L_x_22) ;  /* 0x0000001100e87547 */ /* 0x000fea000b800000 */
[----:B------:R-:W1:Y:S01]  /*1670*/  LDCU UR6, c[0x0][0x38c] ;  /* 0x00007180ff0677ac */ /* 0x000e620008000800 */
[----:B------:R-:W-:Y:S01]  /*1680*/  PLOP3.LUT P1, PT, PT, PT, UP3, 0x80, 0x8 ;  /* 0x000000000008781c */ /* 0x000fe20003f2f038 */
[----:B------:R-:W-:Y:S01]  /*1690*/  IMAD.MOV.U32 R12, RZ, RZ, 0x1 ;  /* 0x00000001ff0c7424 */ /* 0x000fe200078e00ff */
[----:B------:R-:W-:Y:S01]  /*16a0*/  ISETP.EQ.OR P2, PT, R0, RZ, P3 ;  /* 0x000000ff0000720c */ /* 0x000fe20001f42670 */
[----:B------:R-:W-:Y:S01]  /*16b0*/  UISETP.NE.AND UP1, UPT, UR22, URZ, UPT ;  /* 0x000000ff1600728c */ /* 0x000fe2000bf25270 */
[----:B------:R-:W-:Y:S02]  /*16c0*/  PLOP3.LUT P1, PT, P1, PT, PT, 0x8, 0x80 ;  /* 0x000000000080781c */ /* 0x000fe40000f2e170 */
[----:B------:R-:W-:Y:S01]  /*16d0*/  CS2R R10, SRZ ;  /* 0x00000000000a7805 */ /* 0x000fe2000001ff00 */
[----:B------:R-:W-:Y:S01]  /*16e0*/  IMAD.MOV.U32 R9, RZ, RZ, RZ ;  /* 0x000000ffff097224 */ /* 0x000fe200078e00ff */
[----:B------:R-:W2:Y:S01]  /*16f0*/  LDCU UR39, c[0x0][0x370] ;  /* 0x00006e00ff2777ac */ /* 0x000ea20008000800 */
[----:B------:R-:W-:Y:S01]  /*1700*/  IMAD.MOV.U32 R8, RZ, RZ, 0x1 ;  /* 0x00000001ff087424 */ /* 0x000fe200078e00ff */
[----:B------:R-:W3:Y:S01]  /*1710*/  LDCU.64 UR28, c[0x0][0x348] ;  /* 0x00006900ff1c77ac */ /* 0x000ee20008000a00 */
[----:B------:R-:W-:-:S02]  /*1720*/  USHF.R.U32.HI UR44, URZ, 0x6, UR21 ;  /* 0x00000006ff2c7899 */ /* 0x000fc40008011615 */
[----:B-1----:R-:W-:Y:S02]  /*1730*/  UIADD3 UR5, UPT, UPT, UR6, 0x3f, URZ ;  /* 0x0000003f06057890 */ /* 0x002fe4000fffe0ff */
[----:B------:R-:W-:Y:S02]  /*1740*/  UIADD3 UR45, UPT, UPT, UR6, 0x7e, URZ ;  /* 0x0000007e062d7890 */ /* 0x000fe4000fffe0ff */
[----:B------:R-:W-:Y:S01]  /*1750*/  USHF.R.S32.HI UR4, URZ, 0x1f, UR5 ;  /* 0x0000001fff047899 */ /* 0x000fe20008011405 */
[----:B------:R-:W1:Y:S03]  /*1760*/  LDCU UR38, c[0x0][0x374] ;  /* 0x00006e80ff2677ac */ /* 0x000e660008000800 */
[----:B------:R-:W-:Y:S02]  /*1770*/  ULEA.HI UR4, UR4, UR5, URZ, 0x6 ;  /* 0x0000000504047291 */ /* 0x000fe4000f8f30ff */
[----:B------:R-:W-:-:S02]  /*1780*/  USEL UR25, UR37, 0x2, UP1 ;  /* 0x0000000225197887 */ /* 0x000fc40008800000 */
[----:B------:R-:W-:Y:S02]  /*1790*/  USHF.R.S32.HI UR42, URZ, 0x6, UR4 ;  /* 0x00000006ff2a7899 */ /* 0x000fe40008011404 */
[----:B------:R-:W-:Y:S02]  /*17a0*/  UIADD3 UR4, UPT, UPT, UR6, -0x1, URZ ;  /* 0xffffffff06047890 */ /* 0x000fe4000fffe0ff */
[----:B------:R-:W-:Y:S02]  /*17b0*/  UISETP.LT.U32.AND UP0, UPT, UR42, 0x5, UPT ;  /* 0x000000052a00788c */ /* 0x000fe4000bf01070 */
[----:B------:R-:W-:Y:S02]  /*17c0*/  UISETP.GE.U32.AND UP2, UPT, UR4, -0x7f, UPT ;  /* 0xffffff810400788c */ /* 0x000fe4000bf46070 */
[----:B------:R-:W-:Y:S01]  /*17d0*/  USEL UR41, UR42, 0x5, UP0 ;  /* 0x000000052a297887 */ /* 0x000fe20008000000 */
[----:B------:R-:W-:-:S03]  /*17e0*/  UMOV UR5, URZ ;  /* 0x000000ff00057c82 */ /* 0x000fc60008000000 */
[----:B------:R-:W-:Y:S02]  /*17f0*/  UIADD3 UR24, UPT, UPT, UR41, -0x1, URZ ;  /* 0xffffffff29187890 */ /* 0x000fe4000fffe0ff */
[----:B------:R-:W-:-:S03]  /*1800*/  UIADD3 UR43, UPT, UPT, UR42, -UR41, URZ ;  /* 0x800000292a2b7290 */ /* 0x000fc6000fffe0ff */
[----:B------:R-:W-:-:S04]  /*1810*/  @UP2 UIADD3 UR24, UPT, UPT, UR41, URZ, URZ ;  /* 0x000000ff29182290 */ /* 0x000fc8000fffe0ff */
[----:B-123--:R-:W-:-:S12]  /*1820*/  UIADD3 UR24, UPT, UPT, UR24, 0x1, URZ ;  /* 0x0000000118187890 */ /* 0x00efd8000fffe0ff */
.L_x_42:
[----:B------:R-:W-:Y:S01]  /*1830*/  UISETP.NE.AND UP0, UPT, UR54, URZ, UPT ;  /* 0x000000ff3600728c */ /* 0x000fe2000bf05270 */
[----:B------:R-:W1:Y:S08]  /*1840*/  S2UR UR54, SR_CgaCtaId ;  /* 0x00000000003679c3 */ /* 0x000e700000008800 */
[----:B------:R-:W-:Y:S05]  /*1850*/  BRA.U UP0, `(.L_x_23) ;  /* 0x0000000100347547 */ /* 0x000fea000b800000 */
[----:B------:R-:W2:Y:S01]  /*1860*/  S2R R0, SR_CgaCtaId ;  /* 0x0000000000007919 */ /* 0x000ea20000008800 */
[----:B------:R-:W-:-:S04]  /*1870*/  MOV R2, 0x400 ;  /* 0x0000040000027802 */ /* 0x000fc80000000f00 */
[----:B--2---:R-:W-:Y:S02]  /*1880*/  LEA R0, R0, R2, 0x18 ;  /* 0x0000000200007211 */ /* 0x004fe400078ec0ff */
[----:B------:R-:W-:-:S03]  /*1890*/  SHF.L.U32 R2, R8, 0x1f, RZ ;  /* 0x0000001f08027819 */ /* 0x000fc600000006ff */
[----:B------:R-:W-:-:S04]  /*18a0*/  IMAD R0, R9, 0x8, R0 ;  /* 0x0000000809007824 */ /* 0x000fc800078e0200 */
[----:B------:R-:W2:Y:S02]  /*18b0*/  SYNCS.PHASECHK.TRANS64.TRYWAIT P0, [R0+URZ+0x100], R2 ;  /* 0x00010002000075a7 */ /* 0x000ea400080011ff */
[----:B--2---:R-:W-:Y:S05]  /*18c0*/  @!P0 BRA `(.L_x_24) ;  /* 0x0000005c003c8947 */ /* 0x004fea0003800000 */
.L_x_123:
[----:B------:R-:W-:Y:S01]  /*18d0*/  VIADD R9, R9, 0x1 ;  /* 0x0000000109097836 */ /* 0x000fe20000000000 */
[----:B------:R2:W-:Y:S04]  /*18e0*/  SYNCS.ARRIVE.TRANS64.A1T0 RZ, [R0+URZ+0xf0], RZ ;  /* 0x0000f0ff00ff79a7 */ /* 0x0005e800081000ff */
[----:B------:R-:W-:-:S04]  /*18f0*/  ISETP.NE.AND P0, PT, R9, 0x2, PT ;  /* 0x000000020900780c */ /* 0x000fc80003f05270 */
[----:B------:R-:W-:Y:S02]  /*1900*/  SEL R9, R9, RZ, P0 ;  /* 0x000000ff09097207 */ /* 0x000fe40000000000 */
[----:B--2---:R-:W-:-:S04]  /*1910*/  SEL R0, RZ, 0x1, P0 ;  /* 0x00000001ff007807 */ /* 0x004fc80000000000 */
[----:B------:R-:W-:-:S07]  /*1920*/  LOP3.LUT R8, R8, R0, RZ, 0x3c, !PT ;  /* 0x0000000008087212 */ /* 0x000fce00078e3cff */
.L_x_23:
[----:B------:R-:W-:Y:S01]  /*1930*/  UMOV UR6, 0x400 ;  /* 0x0000040000067882 */ /* 0x000fe20000000000 */
[----:B------:R-:W-:Y:S01]  /*1940*/  SHF.L.U32 R0, R12, 0x1f, RZ ;  /* 0x0000001f0c007819 */ /* 0x000fe200000006ff */
[----:B-1----:R-:W-:Y:S02]  /*1950*/  ULEA UR6, UR54, UR6, 0x18 ;  /* 0x0000000636067291 */ /* 0x002fe4000f8ec0ff */
[----:B------:R-:W-:Y:S02]  /*1960*/  UISETP.GE.U32.AND UP0, UPT, UR45, 0x7f, UPT ;  /* 0x0000007f2d00788c */ /* 0x000fe4000bf06070 */
[----:B------:R-:W-:Y:S02]  /*1970*/  ULEA UR4, UR5, UR6, 0x3 ;  /* 0x0000000605047291 */ /* 0x000fe4000f8e18ff */
[----:B------:R-:W-:Y:S02]  /*1980*/  USHF.L.U32 UR11, UR30, 0x6, URZ ;  /* 0x000000061e0b7899 */ /* 0x000fe400080006ff */
[----:B------:R-:W-:Y:S01]  /*1990*/  ULEA UR35, UR26, UR44, 0x6 ;  /* 0x0000002c1a237291 */ /* 0x000fe2000f8e30ff */
[----:B------:R-:W-:-:S04]  /*19a0*/  UMOV UR13, URZ ;  /* 0x000000ff000d7c82 */ /* 0x000fc80008000000 */
[----:B------:R1:W2:Y:S01]  /*19b0*/  SYNCS.PHASECHK.TRANS64.TRYWAIT P0, [UR4+0x28], R0 ;  /* 0x00002800ff0075a7 */ /* 0x0002a20008001104 */
[----:B------:R-:W-:Y:S06]  /*19c0*/  BRA.U !UP0, `(.L_x_25) ;  /* 0x0000000108bc7547 */ /* 0x000fec000b800000 */
[----:B------:R-:W-:Y:S01]  /*19d0*/  UMOV UR7, URZ ;  /* 0x000000ff00077c82 */ /* 0x000fe20008000000 */
[----:B------:R-:W-:-:S05]  /*19e0*/  UMOV UR4, UR5 ;  /* 0x0000000500047c82 */ /* 0x000fca0008000000 */
.L_x_31:
[----:B------:R-:W-:Y:S01]  /*19f0*/  ULEA UR33, UR4, UR6, 0x3 ;  /* 0x0000000604217291 */ /* 0x000fe2000f8e18ff */
[----:B--2---:R-:W-:Y:S01]  /*1a00*/  @!P3 MOV R2, 0x4000 ;  /* 0x000040000002b802 */ /* 0x004fe20000000f00 */
[----:B--2-4-:R-:W-:Y:S10]  /*1a10*/  @P0 BRA `(.L_x_26) ;  /* 0x00000000000c0947 */ /* 0x014ff40003800000 */
[----:B------:R-:W-:-:S04]  /*1a20*/  SHF.L.U32 R3, R12, 0x1f, RZ ;  /* 0x0000001f0c037819 */ /* 0x000fc800000006ff */
[----:B------:R-:W2:Y:S02]  /*1a30*/  SYNCS.PHASECHK.TRANS64.TRYWAIT P0, [UR33+0x28], R3 ;  /* 0x00002803ff0075a7 */ /* 0x000ea40008001121 */
[----:B--2---:R-:W-:Y:S05]  /*1a40*/  @!P0 BRA `(.L_x_27) ;  /* 0x0000005800f08947 */ /* 0x004fea0003800000 */
.L_x_26:
[----:B------:R2:W-:Y:S01]  /*1a50*/  @!P3 SYNCS.ARRIVE.TRANS64 RZ, [UR33], R2 ;  /* 0x00000002ffffb9a7 */ /* 0x0005e20008000021 */
[----:B------:R-:W-:-:S04]  /*1a60*/  ULOP3.LUT UR5, UR25, 0x2, URZ, 0xfc, !UPT ;  /* 0x0000000219057892 */ /* 0x000fc8000f8efcff */
[----:B------:R-:W-:-:S09]  /*1a70*/  UISETP.NE.AND UP0, UPT, UR5, 0x2, UPT ;  /* 0x000000020500788c */ /* 0x000fd2000bf05270 */
[----:B------:R-:W-:Y:S05]  /*1a80*/  BRA.U UP0, `(.L_x_28) ;  /* 0x0000000100047547 */ /* 0x000fea000b800000 */
[----:B------:R-:W-:Y:S05]  /*1a90*/  BPT.TRAP 0x1 ;  /* 0x000000040000795c */ /* 0x000fea0000300000 */
.L_x_28:
[----:B------:R-:W-:Y:S04]  /*1aa0*/  BSSY.RECONVERGENT B0, `(.L_x_29) ;  /* 0x0000003000007945 */ /* 0x000fe80003800200 */
[----:B------:R-:W-:Y:S05]  /*1ab0*/  @P2 BRA `(.L_x_30) ;  /* 0x0000000000042947 */ /* 0x000fea0003800000 */
[----:B------:R-:W-:Y:S05]  /*1ac0*/  BPT.TRAP 0x1 ;  /* 0x000000040000795c */ /* 0x000fea0000300000 */
.L_x_30:
[----:B------:R-:W-:Y:S05]  /*1ad0*/  BSYNC.RECONVERGENT B0 ;  /* 0x0000000000007941 */ /* 0x000fea0003800200 */
.L_x_29:
[----:B------:R-:W-:Y:S02]  /*1ae0*/  UIADD3 UR5, UPT, UPT, UR4, 0x1, URZ ;  /* 0x0000000104057890 */ /* 0x000fe4000fffe0ff */
[----:B------:R-:W-:Y:S02]  /*1af0*/  UIADD3 UR16, UP1, UPT, UR28, 0x80, URZ ;  /* 0x000000801c107890 */ /* 0x000fe4000ff3e0ff */
[----:B------:R-:W-:Y:S02]  /*1b00*/  UISETP.NE.AND UP0, UPT, UR5, 0x5, UPT ;  /* 0x000000050500788c */ /* 0x000fe4000bf05270 */
[----:B------:R-:W-:Y:S02]  /*1b10*/  USHF.L.U32 UR34, UR7, 0x6, URZ ;  /* 0x0000000607227899 */ /* 0x000fe400080006ff */
[----:B------:R-:W-:Y:S02]  /*1b20*/  USEL UR9, URZ, 0x1, UP0 ;  /* 0x00000001ff097887 */ /* 0x000fe40008000000 */
[----:B------:R-:W-:-:S02]  /*1b30*/  USEL UR5, UR5, URZ, UP0 ;  /* 0x000000ff05057287 */ /* 0x000fc40008000000 */
[----:B------:R-:W-:Y:S02]  /*1b40*/  UIADD3 UR14, UP0, UPT, UR28, 0x180, URZ ;  /* 0x000001801c0e7890 */ /* 0x000fe4000ff1e0ff */
[----:B------:R-:W-:Y:S01]  /*1b50*/  ULEA UR8, UR5, UR6, 0x3 ;  /* 0x0000000605087291 */ /* 0x000fe2000f8e18ff */
[----:B------:R-:W-:Y:S01]  /*1b60*/  LOP3.LUT R12, R12, UR9, RZ, 0x3c, !PT ;  /* 0x000000090c0c7c12 */ /* 0x000fe2000f8e3cff */
[----:B------:R-:W-:Y:S02]  /*1b70*/  UIADD3.X UR17, UPT, UPT, URZ, UR29, URZ, UP1, !UPT ;  /* 0x0000001dff117290 */ /* 0x000fe40008ffe4ff */
[----:B------:R-:W-:Y:S01]  /*1b80*/  UIADD3.X UR15, UPT, UPT, URZ, UR29, URZ, UP0, !UPT ;  /* 0x0000001dff0f7290 */ /* 0x000fe200087fe4ff */
[----:B-1----:R-:W-:Y:S01]  /*1b90*/  SHF.L.U32 R0, R12, 0x1f, RZ ;  /* 0x0000001f0c007819 */ /* 0x002fe200000006ff */
[----:B------:R-:W-:Y:S01]  /*1ba0*/  UMOV UR18, 0x0 ;  /* 0x0000000000127882 */ /* 0x000fe20000000000 */
[----:B------:R-:W-:Y:S01]  /*1bb0*/  UMOV UR19, 0x10000000 ;  /* 0x1000000000137882 */ /* 0x000fe20000000000 */
[----:B------:R-:W-:Y:S01]  /*1bc0*/  UMOV UR12, UR36 ;  /* 0x00000024000c7c82 */ /* 0x000fe20008000000 */
[----:B------:R3:W4:Y:S01]  /*1bd0*/  SYNCS.PHASECHK.TRANS64.TRYWAIT P0, [UR8+0x28], R0 ;  /* 0x00002800ff0075a7 */ /* 0x0007220008001108 */
[----:B------:R-:W-:Y:S01]  /*1be0*/  USHF.L.U32 UR8, UR4, 0xd, URZ ;  /* 0x0000000d04087899 */ /* 0x000fe200080006ff */
[----:B------:R-:W-:-:S02]  /*1bf0*/  UMOV UR9, UR33 ;  /* 0x0000002100097c82 */ /* 0x000fc40008000000 */
[----:B------:R-:W-:Y:S01]  /*1c00*/  UMOV UR4, 0x30000 ;  /* 0x0003000000047882 */ /* 0x000fe20000000000 */
[----:B------:R-:W-:Y:S02]  /*1c10*/  ULEA UR32, UR21, UR8, 0x1 ;  /* 0x0000000815207291 */ /* 0x000fe4000f8e08ff */
[----:B------:R-:W-:Y:S02]  /*1c20*/  UIADD3 UR8, UPT, UPT, UR6, 0xd400, UR8 ;  /* 0x0000d40006087890 */ /* 0x000fe4000fffe008 */
[----:B------:R-:W-:Y:S01]  /*1c30*/  UIADD3 UR32, UPT, UPT, UR6, 0x3400, UR32 ;  /* 0x0000340006207890 */ /* 0x000fe2000fffe020 */
[----:B------:R-:W-:Y:S01]  /*1c40*/  UMOV UR10, UR34 ;  /* 0x00000022000a7c82 */ /* 0x000fe20008000000 */
[----:B------:R-:W-:Y:S01]  /*1c50*/  UIADD3 UR7, UPT, UPT, UR7, 0x1, URZ ;  /* 0x0000000107077890 */ /* 0x000fe2000fffe0ff */
[----:B------:R-:W-:-:S03]  /*1c60*/  UMOV UR13, UR24 ;  /* 0x00000018000d7c82 */ /* 0x000fc60008000000 */
[----:B------:R-:W-:-:S03]  /*1c70*/  UISETP.NE.AND UP0, UPT, UR7, UR24, UPT ;  /* 0x000000180700728c */ /* 0x000fc6000bf05270 */
[----:B------:R1:W-:Y:S01]  /*1c80*/  UTMALDG.3D.MULTICAST [UR32], [UR16], UR4, desc[UR18] ;  /* 0x00001220100073b4 */ /* 0x0003e20008011804 */
[----:B------:R3:W-:Y:S01]  /*1c90*/  UTMALDG.3D [UR8], [UR14], desc[UR18] ;  /* 0x000012080e0075b4 */ /* 0x0007e20008011000 */
[----:B-1----:R-:W-:-:S04]  /*1ca0*/  UMOV UR4, UR5 ;  /* 0x0000000500047c82 */ /* 0x002fc80008000000 */
[----:B---3--:R-:W-:Y:S05]  /*1cb0*/  BRA.U UP0, `(.L_x_31) ;  /* 0xfffffffd004c7547 */ /* 0x008fea000b83ffff */
.L_x_25:
[----:B------:R-:W-:Y:S01]  /*1cc0*/  ULEA UR4, UR5, UR6, 0x3 ;  /* 0x0000000605047291 */ /* 0x000fe2000f8e18ff */
[----:B-1----:R-:W-:Y:S01]  /*1cd0*/  SHF.L.U32 R0, R12, 0x1f, RZ ;  /* 0x0000001f0c007819 */ /* 0x002fe200000006ff */
[----:B------:R-:W-:Y:S01]  /*1ce0*/  @!P1 SYNCS.ARRIVE.TRANS64.A1T0 RZ, [UR6+0x88], RZ ;  /* 0x000088ffffff99a7 */ /* 0x000fe20008100006 */
[----:B------:R-:W-:-:S06]  /*1cf0*/  UISETP.GT.AND UP0, UPT, UR42, UR41, UPT ;  /* 0x000000292a00728c */ /* 0x000fcc000bf04270 */
[----:B--2-4-:R1:W2:Y:S03]  /*1d00*/  SYNCS.PHASECHK.TRANS64.TRYWAIT P0, [UR4+0x28], R0 ;  /* 0x00002800ff0075a7 */ /* 0x0142a60008001104 */
[----:B------:R-:W-:Y:S05]  /*1d10*/  BRA.U !UP0, `(.L_x_32) ;  /* 0x0000000108c07547 */ /* 0x000fea000b800000 */
[----:B------:R-:W-:Y:S01]  /*1d20*/  UIADD3 UR26, UPT, UPT, UR43, UR13, URZ ;  /* 0x0000000d2b1a7290 */ /* 0x000fe2000fffe0ff */
[----:B------:R-:W-:-:S11]  /*1d30*/  UMOV UR4, UR5 ;  /* 0x0000000500047c82 */ /* 0x000fd60008000000 */
.L_x_38:
[----:B------:R-:W-:Y:S01]  /*1d40*/  ULEA UR17, UR4, UR6, 0x3 ;  /* 0x0000000604117291 */ /* 0x000fe2000f8e18ff */
[----:B--2---:R-:W-:Y:S01]  /*1d50*/  @!P3 MOV R2, 0x4000 ;  /* 0x000040000002b802 */ /* 0x004fe20000000f00 */
[----:B--2-4-:R-:W-:Y:S10]  /*1d60*/  @P0 BRA `(.L_x_33) ;  /* 0x00000000000c0947 */ /* 0x014ff40003800000 */
[----:B------:R-:W-:-:S04]  /*1d70*/  SHF.L.U32 R3, R12, 0x1f, RZ ;  /* 0x0000001f0c037819 */ /* 0x000fc800000006ff */
[----:B------:R-:W2:Y:S02]  /*1d80*/  SYNCS.PHASECHK.TRANS64.TRYWAIT P0, [UR17+0x28], R3 ;  /* 0x00002803ff0075a7 */ /* 0x000ea40008001111 */
[----:B--2---:R-:W-:Y:S05]  /*1d90*/  @!P0 BRA `(.L_x_34) ;  /* 0x0000005800348947 */ /* 0x004fea0003800000 */
.L_x_33:
[----:B------:R2:W-:Y:S01]  /*1da0*/  @!P3 SYNCS.ARRIVE.TRANS64 RZ, [UR17], R2 ;  /* 0x00000002ffffb9a7 */ /* 0x0005e20008000011 */
[----:B------:R-:W-:-:S04]  /*1db0*/  ULOP3.LUT UR5, UR25, 0x2, URZ, 0xfc, !UPT ;  /* 0x0000000219057892 */ /* 0x000fc8000f8efcff */
[----:B------:R-:W-:-:S09]  /*1dc0*/  UISETP.NE.AND UP0, UPT, UR5, 0x2, UPT ;  /* 0x000000020500788c */ /* 0x000fd2000bf05270 */
[----:B------:R-:W-:Y:S05]  /*1dd0*/  BRA.U UP0, `(.L_x_35) ;  /* 0x0000000100047547 */ /* 0x000fea000b800000 */
[----:B------:R-:W-:Y:S05]  /*1de0*/  BPT.TRAP 0x1 ;  /* 0x000000040000795c */ /* 0x000fea0000300000 */
.L_x_35:
[----:B------:R-:W-:Y:S04]  /*1df0*/  BSSY.RECONVERGENT B0, `(.L_x_36) ;  /* 0x0000003000007945 */ /* 0x000fe80003800200 */
[----:B------:R-:W-:Y:S05]  /*1e00*/  @P2 BRA `(.L_x_37) ;  /* 0x0000000000042947 */ /* 0x000fea0003800000 */
[----:B------:R-:W-:Y:S05]  /*1e10*/  BPT.TRAP 0x1 ;  /* 0x000000040000795c */ /* 0x000fea0000300000 */
.L_x_37:
[----:B------:R-:W-:Y:S05]  /*1e20*/  BSYNC.RECONVERGENT B0 ;  /* 0x0000000000007941 */ /* 0x000fea0003800200 */
.L_x_36:
[----:B------:R-:W-:Y:S02]  /*1e30*/  UIADD3 UR5, UPT, UPT, UR4, 0x1, URZ ;  /* 0x0000000104057890 */ /* 0x000fe4000fffe0ff */
[----:B------:R-:W-:Y:S02]  /*1e40*/  UIADD3 UR14, UP1, UPT, UR28, 0x80, URZ ;  /* 0x000000801c0e7890 */ /* 0x000fe4000ff3e0ff */
[----:B------:R-:W-:Y:S02]  /*1e50*/  UISETP.NE.AND UP0, UPT, UR5, 0x5, UPT ;  /* 0x000000050500788c */ /* 0x000fe4000bf05270 */
[----:B------:R-:W-:Y:S02]  /*1e60*/  USHF.L.U32 UR18, UR13, 0x6, URZ ;  /* 0x000000060d127899 */ /* 0x000fe400080006ff */
[----:B------:R-:W-:Y:S02]  /*1e70*/  USEL UR8, URZ, 0x1, UP0 ;  /* 0x00000001ff087887 */ /* 0x000fe40008000000 */
[----:B------:R-:W-:-:S02]  /*1e80*/  USEL UR5, UR5, URZ, UP0 ;  /* 0x000000ff05057287 */ /* 0x000fc40008000000 */
[----:B------:R-:W-:Y:S02]  /*1e90*/  UIADD3 UR22, UP0, UPT, UR28, 0x180, URZ ;  /* 0x000001801c167890 */ /* 0x000fe4000ff1e0ff */
[----:B------:R-:W-:Y:S01]  /*1ea0*/  LOP3.LUT R12, R12, UR8, RZ, 0x3c, !PT ;  /* 0x000000080c0c7c12 */ /* 0x000fe2000f8e3cff */
[----:B------:R-:W-:Y:S02]  /*1eb0*/  USHF.L.U32 UR8, UR4, 0xd, URZ ;  /* 0x0000000d04087899 */ /* 0x000fe400080006ff */
[----:B------:R-:W-:Y:S01]  /*1ec0*/  ULEA UR7, UR5, UR6, 0x3 ;  /* 0x0000000605077291 */ /* 0x000fe2000f8e18ff */
[----:B-1----:R-:W-:Y:S01]  /*1ed0*/  SHF.L.U32 R0, R12, 0x1f, RZ ;  /* 0x0000001f0c007819 */ /* 0x002fe200000006ff */
[----:B------:R-:W-:Y:S02]  /*1ee0*/  ULEA UR16, UR21, UR8, 0x1 ;  /* 0x0000000815107291 */ /* 0x000fe4000f8e08ff */
[----:B------:R-:W-:Y:S02]  /*1ef0*/  UIADD3.X UR15, UPT, UPT, URZ, UR29, URZ, UP1, !UPT ;  /* 0x0000001dff0f7290 */ /* 0x000fe40008ffe4ff */
[----:B------:R-:W-:-:S02]  /*1f00*/  UIADD3 UR16, UPT, UPT, UR6, 0x3400, UR16 ;  /* 0x0000340006107890 */ /* 0x000fc4000fffe010 */
[----:B------:R-:W-:Y:S01]  /*1f10*/  UIADD3 UR8, UPT, UPT, UR6, 0xd400, UR8 ;  /* 0x0000d40006087890 */ /* 0x000fe2000fffe008 */
[----:B------:R3:W4:Y:S01]  /*1f20*/  SYNCS.PHASECHK.TRANS64.TRYWAIT P0, [UR7+0x28], R0 ;  /* 0x00002800ff0075a7 */ /* 0x0007220008001107 */
[----:B------:R-:W-:Y:S01]  /*1f30*/  UIADD3.X UR23, UPT, UPT, URZ, UR29, URZ, UP0, !UPT ;  /* 0x0000001dff177290 */ /* 0x000fe200087fe4ff */
[----:B------:R-:W-:Y:S01]  /*1f40*/  UMOV UR4, 0x30000 ;  /* 0x0003000000047882 */ /* 0x000fe20000000000 */
[----:B------:R-:W-:Y:S01]  /*1f50*/  UMOV UR30, 0x0 ;  /* 0x00000000001e7882 */ /* 0x000fe20000000000 */
[----:B------:R-:W-:Y:S01]  /*1f60*/  UMOV UR31, 0x10000000 ;  /* 0x10000000001f7882 */ /* 0x000fe20000000000 */
[----:B------:R-:W-:Y:S01]  /*1f70*/  UMOV UR19, UR35 ;  /* 0x0000002300137c82 */ /* 0x000fe20008000000 */
[----:B------:R-:W-:Y:S01]  /*1f80*/  UMOV UR20, UR36 ;  /* 0x0000002400147c82 */ /* 0x000fe20008000000 */
[----:B------:R-:W-:Y:S01]  /*1f90*/  UMOV UR12, UR36 ;  /* 0x00000024000c7c82 */ /* 0x000fe20008000000 */
[----:B------:R-:W-:Y:S01]  /*1fa0*/  UMOV UR9, UR17 ;  /* 0x0000001100097c82 */ /* 0x000fe20008000000 */
[----:B------:R-:W-:Y:S01]  /*1fb0*/  UMOV UR10, UR18 ;  /* 0x00000012000a7c82 */ /* 0x000fe20008000000 */
[----:B------:R1:W-:Y:S01]  /*1fc0*/  UTMALDG.3D.MULTICAST [UR16], [UR14], UR4, desc[UR30] ;  /* 0x00001e100e0073b4 */ /* 0x0003e20008011804 */
[----:B------:R-:W-:-:S04]  /*1fd0*/  UIADD3 UR13, UPT, UPT, UR13, 0x1, URZ ;  /* 0x000000010d0d7890 */ /* 0x000fc8000fffe0ff */
[----:B------:R-:W-:Y:S01]  /*1fe0*/  UISETP.NE.AND UP0, UPT, UR13, UR26, UPT ;  /* 0x0000001a0d00728c */ /* 0x000fe2000bf05270 */
[----:B------:R3:W-:Y:S01]  /*1ff0*/  UTMALDG.3D [UR8], [UR22], desc[UR30] ;  /* 0x00001e08160075b4 */ /* 0x0007e20008011000 */
[----:B-1----:R-:W-:-:S07]  /*2000*/  UMOV UR4, UR5 ;  /* 0x0000000500047c82 */ /* 0x002fce0008000000 */
[----:B---3--:R-:W-:Y:S05]  /*2010*/  BRA.U UP0, `(.L_x_38) ;  /* 0xfffffffd00487547 */ /* 0x008fea000b83ffff */
.L_x_32:
[C---:B------:R-:W-:Y:S01]  /*2020*/  LEA R3, R11.reuse, UR6, 0x3 ;  /* 0x000000060b037c11 */ /* 0x040fe2000f8e18ff */
[----:B------:R-:W-:Y:S01]  /*2030*/  NOP ;  /* 0x0000000000007918 */ /* 0x000fe20000000000 */
[----:B-1----:R-:W-:Y:S02]  /*2040*/  SHF.L.U32 R0, R10, 0x1f, RZ ;  /* 0x0000001f0a007819 */ /* 0x002fe400000006ff */
[----:B------:R-:W-:Y:S02]  /*2050*/  LEA R4, R11, UR6, 0x4 ;  /* 0x000000060b047c11 */ /* 0x000fe4000f8e20ff */
[----:B--2-4-:R-:W1:Y:S02]  /*2060*/  SYNCS.PHASECHK.TRANS64.TRYWAIT P0, [R3+URZ+0x90], R0 ;  /* 0x00009000030075a7 */ /* 0x014e6400080011ff */
[----:B-1----:R-:W-:Y:S05]  /*2070*/  @!P0 BRA `(.L_x_39) ;  /* 0x0000005400948947 */ /* 0x002fea0003800000 */
.L_x_126:
[----:B------:R-:W2:Y:S01]  /*2080*/  LDS.128 R4, [R4+0x120] ;  /* 0x0001200004047984 */ /* 0x000ea20000000c00 */
[----:B------:R-:W-:Y:S01]  /*2090*/  UISETP.GE.AND UP0, UPT, UR40, 0x1, UPT ;  /* 0x000000012800788c */ /* 0x000fe2000bf06270 */
[----:B------:R-:W-:Y:S01]  /*20a0*/  @!PT LDS RZ, [RZ] ;  /* 0x00000000fffff984 */ /* 0x000fe20000000800 */
[----:B------:R-:W-:Y:S01]  /*20b0*/  @!PT LDS RZ, [RZ] ;  /* 0x00000000fffff984 */ /* 0x000fe20000000800 */
[----:B------:R-:W-:Y:S01]  /*20c0*/  @!PT LDS RZ, [RZ] ;  /* 0x00000000fffff984 */ /* 0x000fe20000000800 */
[----:B------:R-:W-:Y:S01]  /*20d0*/  @!PT LDS RZ, [RZ] ;  /* 0x00000000fffff984 */ /* 0x000fe20000000800 */
[----:B------:R3:W-:Y:S06]  /*20e0*/  MEMBAR.ALL.CTA ;  /* 0x0000000000007992 */ /* 0x0007ec0000008000 */
[----:B---3--:R-:W3:Y:S01]  /*20f0*/  FENCE.VIEW.ASYNC.S ;  /* 0x00000000000073c6 */ /* 0x008ee20000000000 */
[----:B--2---:R-:W-:-:S13]  /*2100*/  LOP3.LUT P0, RZ, R6, 0x1, RZ, 0xc0, !PT ;  /* 0x0000000106ff7812 */ /* 0x004fda000780c0ff */
[----:B---3--:R-:W-:Y:S01]  /*2110*/  VOTEU.ANY UP1, P0 ;  /* 0x0000000000ff7886 */ /* 0x008fe20000020100 */
[----:B------:R-:W-:-:S13]  /*2120*/  PLOP3.LUT P0, PT, PT, PT, UP1, 0x80, 0x8 ;  /* 0x000000000008781c */ /* 0x000fda0003f0f018 */
[----:B-1----:R-:W-:Y:S02]  /*2130*/  @P0 LOP3.LUT R0, R5, 0xffff, RZ, 0xc0, !PT ;  /* 0x0000ffff05000812 */ /* 0x002fe400078ec0ff */
[----:B------:R-:W-:Y:S02]  /*2140*/  @P0 MOV R2, R4 ;  /* 0x0000000400020202 */ /* 0x000fe40000000f00 */
[----:B------:R-:W-:Y:S01]  /*2150*/  @P0 R2UR UR7, R0 ;  /* 0x00000000000702ca */ /* 0x000fe200000e0000 */
[----:B------:R-:W-:Y:S01]  /*2160*/  VIADD R0, R3, 0xa0 ;  /* 0x000000a003007836 */ /* 0x000fe20000000000 */
[----:B------:R-:W-:Y:S02]  /*2170*/  @P0 SHF.R.U32.HI R4, RZ, 0x10, R5 ;  /* 0x00000010ff040819 */ /* 0x000fe40000011605 */
[----:B------:R-:W-:Y:S02]  /*2180*/  @P0 R2UR UR8, R2 ;  /* 0x00000000020802ca */ /* 0x000fe400000e0000 */
[----:B------:R-:W-:-:S02]  /*2190*/  PRMT R0, RZ, 0x654, R0 ;  /* 0x00000654ff007816 */ /* 0x000fc40000000000 */
[----:B------:R-:W-:Y:S02]  /*21a0*/  @P0 R2UR UR4, R4 ;  /* 0x00000000040402ca */ /* 0x000fe400000e0000 */
[----:B------:R1:W-:Y:S03]  /*21b0*/  SYNCS.ARRIVE.TRANS64.RED.A1T0 RZ, [R0+URZ], RZ ;  /* 0x000000ff00ff79a7 */ /* 0x0003e600081004ff */
[----:B------:R-:W-:-:S04]  /*21c0*/  @UP1 UMOV UR27, UR7 ;  /* 0x00000007001b1c82 */ /* 0x000fc80008000000 */
[----:B------:R-:W-:-:S04]  /*21d0*/  @UP1 UMOV UR37, UR8 ;  /* 0x0000000800251c82 */ /* 0x000fc80008000000 */
[----:B------:R-:W-:Y:S01]  /*21e0*/  @UP1 UMOV UR36, UR4 ;  /* 0x0000000400241c82 */ /* 0x000fe20008000000 */
[----:B------:R-:W-:Y:S05]  /*21f0*/  BRA.U !UP0, `(.L_x_40) ;  /* 0x0000000108d47547 */ /* 0x000fea000b800000 */
[----:B------:R-:W2:Y:S01]  /*2200*/  LDCU.128 UR12, c[0x0][0xb10] ;  /* 0x00016200ff0c77ac */ /* 0x000ea20008000c00 */
[----:B------:R-:W3:Y:S01]  /*2210*/  LDCU UR26, c[0x0][0xb20] ;  /* 0x00016400ff1a77ac */ /* 0x000ee20008000800 */
[----:B------:R-:W4:Y:S01]  /*2220*/  LDCU UR20, c[0x0][0xb0c] ;  /* 0x00016180ff1477ac */ /* 0x000f220008000800 */
[----:B------:R-:W1:Y:S01]  /*2230*/  LDCU.64 UR10, c[0x0][0xb28] ;  /* 0x00016500ff0a77ac */ /* 0x000e620008000a00 */
[----:B------:R-:W-:Y:S02]  /*2240*/  UISETP.NE.AND UP3, UPT, UR40, 0x1, UPT ;  /* 0x000000012800788c */ /* 0x000fe4000bf65270 */
[----:B--2---:R-:W-:Y:S02]  /*2250*/  UIMAD.WIDE.U32 UR16, UR38, UR15, URZ ;  /* 0x0000000f261072a5 */ /* 0x004fe4000f8e00ff */
[----:B------:R-:W-:Y:S02]  /*2260*/  UIMAD.WIDE.U32 UR8, UR39, UR12, URZ ;  /* 0x0000000c270872a5 */ /* 0x000fe4000f8e00ff */
[----:B------:R-:W-:-:S02]  /*2270*/  UISETP.NE.AND UP0, UPT, UR14, 0x1, UPT ;  /* 0x000000010e00788c */ /* 0x000fc4000bf05270 */
[----:B------:R-:W-:Y:S01]  /*2280*/  UIMAD.WIDE.U32 UR22, UR27, UR15, URZ ;  /* 0x0000000f1b1672a5 */ /* 0x000fe2000f8e00ff */
[----:B------:R-:W-:Y:S02]  /*2290*/  UMOV UR16, UR17 ;  /* 0x0000001100107c82 */ /* 0x000fe40008000000 */
[----:B------:R-:W-:Y:S01]  /*22a0*/  UMOV UR8, UR9 ;  /* 0x0000000900087c82 */ /* 0x000fe20008000000 */
[----:B---3--:R-:W-:Y:S02]  /*22b0*/  USHF.R.U32.HI UR16, URZ, UR26, UR16 ;  /* 0x0000001aff107299 */ /* 0x008fe40008011610 */
[----:B----4-:R-:W-:Y:S02]  /*22c0*/  UISETP.NE.AND UP2, UPT, UR20, 0x1, UPT ;  /* 0x000000011400788c */ /* 0x010fe4000bf45270 */
[----:B------:R-:W-:Y:S02]  /*22d0*/  USHF.R.U32.HI UR8, URZ, UR13, UR8 ;  /* 0x0000000dff087299 */ /* 0x000fe40008011608 */
[----:B------:R-:W-:-:S02]  /*22e0*/  USEL UR7, UR38, UR16, !UP0 ;  /* 0x0000001026077287 */ /* 0x000fc4000c000000 */
[----:B------:R-:W-:Y:S02]  /*22f0*/  USEL UR8, UR39, UR8, !UP2 ;  /* 0x0000000827087287 */ /* 0x000fe4000d000000 */
[----:B-1----:R-:W-:Y:S01]  /*2300*/  UIMAD.WIDE.U32 UR16, UR7, UR10, URZ ;  /* 0x0000000a071072a5 */ /* 0x002fe2000f8e00ff */
[----:B------:R-:W-:Y:S01]  /*2310*/  UMOV UR4, UR23 ;  /* 0x0000001700047c82 */ /* 0x000fe20008000000 */
[----:B------:R-:W-:Y:S02]  /*2320*/  UIMAD.WIDE.U32 UR18, UR37, UR12, URZ ;  /* 0x0000000c251272a5 */ /* 0x000fe4000f8e00ff */
[----:B------:R-:W-:-:S03]  /*2330*/  UIMAD.WIDE.U32 UR22, UR8, UR10, URZ ;  /* 0x0000000a081672a5 */ /* 0x000fc6000f8e00ff */
[----:B------:R-:W-:Y:S01]  /*2340*/  UMOV UR16, UR17 ;  /* 0x0000001100107c82 */ /* 0x000fe20008000000 */
[----:B------:R-:W-:Y:S02]  /*2350*/  USHF.R.U32.HI UR4, URZ, UR26, UR4 ;  /* 0x0000001aff047299 */ /* 0x000fe40008011604 */
[----:B------:R-:W-:Y:S01]  /*2360*/  @UP3 USHF.R.U32.HI UR7, URZ, UR11, UR16 ;  /* 0x0000000bff073299 */ /* 0x000fe20008011610 */
[----:B------:R-:W-:Y:S01]  /*2370*/  UMOV UR18, UR19 ;  /* 0x0000001300127c82 */ /* 0x000fe20008000000 */
[----:B------:R-:W-:Y:S01]  /*2380*/  UMOV UR22, UR23 ;  /* 0x0000001700167c82 */ /* 0x000fe20008000000 */
[----:B------:R-:W-:Y:S02]  /*2390*/  USHF.R.U32.HI UR13, URZ, UR13, UR18 ;  /* 0x0000000dff0d7299 */ /* 0x000fe40008011612 */
[----:B------:R-:W-:Y:S02]  /*23a0*/  USEL UR4, UR27, UR4, !UP0 ;  /* 0x000000041b047287 */ /* 0x000fe4000c000000 */
[----:B------:R-:W-:-:S02]  /*23b0*/  @UP3 USHF.R.U32.HI UR8, URZ, UR11, UR22 ;  /* 0x0000000bff083299 */ /* 0x000fc40008011616 */
[----:B------:R-:W-:Y:S02]  /*23c0*/  UIMAD UR9, UR40, UR7, URZ ;  /* 0x00000007280972a4 */ /* 0x000fe4000f8e02ff */
[----:B------:R-:W-:Y:S02]  /*23d0*/  USEL UR7, UR37, UR13, !UP2 ;  /* 0x0000000d25077287 */ /* 0x000fe4000d000000 */
[----:B------:R-:W-:Y:S02]  /*23e0*/  UIMAD UR12, UR40, UR8, URZ ;  /* 0x00000008280c72a4 */ /* 0x000fe4000f8e02ff */
[----:B------:R-:W-:Y:S02]  /*23f0*/  UISETP.GE.AND UP0, UPT, UR4, UR9, UPT ;  /* 0x000000090400728c */ /* 0x000fe4000bf06270 */
[----:B------:R-:W-:Y:S02]  /*2400*/  UIMAD.WIDE.U32 UR16, UR4, UR10, URZ ;  /* 0x0000000a041072a5 */ /* 0x000fe4000f8e00ff */
[----:B------:R-:W-:-:S02]  /*2410*/  UISETP.GE.OR UP0, UPT, UR7, UR12, UP0 ;  /* 0x0000000c0700728c */ /* 0x000fc40008706670 */
        /* <DEDUP_REMOVED lines=19> */
.L_x_40:
[----:B------:R-:W2:Y:S02]  /*2550*/  LDCU UR4, c[0x0][0xb30] ;  /* 0x00016600ff0477ac */ /* 0x000ea40008000800 */
[----:B--2---:R-:W-:-:S09]  /*2560*/  UISETP.NE.AND UP0, UPT, UR4, 0x1, UPT ;  /* 0x000000010400788c */ /* 0x004fd2000bf05270 */
[----:B------:R-:W-:Y:S05]  /*2570*/  BRA.U UP0, `(.L_x_41) ;  /* 0x0000000100447547 */ /* 0x000fea000b800000 */
[----:B------:R-:W2:Y:S01]  /*2580*/  LDCU.128 UR12, c[0x0][0xb10] ;  /* 0x00016200ff0c77ac */ /* 0x000ea20008000c00 */
[----:B------:R-:W3:Y:S01]  /*2590*/  LDCU UR16, c[0x0][0xb0c] ;  /* 0x00016180ff1077ac */ /* 0x000ee20008000800 */
[----:B------:R-:W4:Y:S01]  /*25a0*/  LDCU UR17, c[0x0][0xb20] ;  /* 0x00016400ff1177ac */ /* 0x000f220008000800 */
[----:B--2---:R-:W-:Y:S02]  /*25b0*/  UIMAD.WIDE.U32 UR10, UR37, UR12, URZ ;  /* 0x0000000c250a72a5 */ /* 0x004fe4000f8e00ff */
[----:B------:R-:W-:Y:S02]  /*25c0*/  UIMAD.WIDE.U32 UR8, UR27, UR15, URZ ;  /* 0x0000000f1b0872a5 */ /* 0x000fe4000f8e00ff */
[----:B---3--:R-:W-:Y:S02]  /*25d0*/  UISETP.NE.AND UP2, UPT, UR16, 0x1, UPT ;  /* 0x000000011000788c */ /* 0x008fe4000bf45270 */
[----:B------:R-:W-:Y:S01]  /*25e0*/  UISETP.NE.AND UP0, UPT, UR14, 0x1, UPT ;  /* 0x000000010e00788c */ /* 0x000fe2000bf05270 */
[----:B------:R-:W-:-:S02]  /*25f0*/  UMOV UR7, UR11 ;  /* 0x0000000b00077c82 */ /* 0x000fc40008000000 */
[----:B------:R-:W-:Y:S01]  /*2600*/  UMOV UR4, UR9 ;  /* 0x0000000900047c82 */ /* 0x000fe20008000000 */
[----:B------:R-:W-:Y:S02]  /*2610*/  USHF.R.U32.HI UR7, URZ, UR13, UR7 ;  /* 0x0000000dff077299 */ /* 0x000fe40008011607 */
[----:B----4-:R-:W-:Y:S02]  /*2620*/  USHF.R.U32.HI UR4, URZ, UR17, UR4 ;  /* 0x00000011ff047299 */ /* 0x010fe40008011604 */
[----:B------:R-:W-:Y:S02]  /*2630*/  USEL UR7, UR37, UR7, !UP2 ;  /* 0x0000000725077287 */ /* 0x000fe4000d000000 */
[----:B------:R-:W-:-:S04]  /*2640*/  USEL UR4, UR27, UR4, !UP0 ;  /* 0x000000041b047287 */ /* 0x000fc8000c000000 */
[----:B------:R-:W-:Y:S02]  /*2650*/  UIADD3 UR8, UPT, UPT, UR7, -UR4, URZ ;  /* 0x8000000407087290 */ /* 0x000fe4000fffe0ff */
[----:B------:R-:W-:Y:S02]  /*2660*/  UIADD3 UR4, UPT, UPT, -UR7, UR4, URZ ;  /* 0x0000000407047290 */ /* 0x000fe4000fffe1ff */
[----:B------:R-:W-:Y:S02]  /*2670*/  UIMAD UR27, UR8, UR14, UR27 ;  /* 0x0000000e081b72a4 */ /* 0x000fe4000f8e021b */
[----:B------:R-:W-:-:S12]  /*2680*/  UIMAD UR37, UR4, UR16, UR37 ;  /* 0x00000010042572a4 */ /* 0x000fd8000f8e0225 */
.L_x_41:
[----:B------:R-:W-:Y:S01]  /*2690*/  VIADD R11, R11, 0x1 ;  /* 0x000000010b0b7836 */ /* 0x000fe20000000000 */
[----:B------:R-:W-:Y:S02]  /*26a0*/  R2UR UR7, R48 ;  /* 0x00000000300772ca */ /* 0x000fe400000e0000 */
[----:B------:R-:W-:Y:S02]  /*26b0*/  R2UR UR4, R47 ;  /* 0x000000002f0472ca */ /* 0x000fe400000e0000 */
[C---:B------:R-:W-:Y:S02]  /*26c0*/  ISETP.NE.AND P0, PT, R11.reuse, 0x2, PT ;  /* 0x000000020b00780c */ /* 0x040fe40003f05270 */
[----:B------:R-:W-:Y:S02]  /*26d0*/  PLOP3.LUT P1, PT, PT, PT, PT, 0x80, 0x8 ;  /* 0x000000000008781c */ /* 0x000fe40003f2f070 */
[----:B-1----:R-:W-:Y:S02]  /*26e0*/  SEL R0, RZ, 0x1, P0 ;  /* 0x00000001ff007807 */ /* 0x002fe40000000000 */
[----:B------:R-:W-:-:S02]  /*26f0*/  SEL R11, R11, RZ, P0 ;  /* 0x000000ff0b0b7207 */ /* 0x000fc40000000000 */
[----:B------:R-:W-:Y:S01]  /*2700*/  LOP3.LUT R10, R10, R0, RZ, 0x3c, !PT ;  /* 0x000000000a0a7212 */ /* 0x000fe200078e3cff */
[----:B------:R-:W-:Y:S02]  /*2710*/  UIADD3 UR26, UPT, UPT, UR37, UR7, URZ ;  /* 0x00000007251a7290 */ /* 0x000fe4000fffe0ff */
[----:B------:R-:W-:Y:S01]  /*2720*/  UIADD3 UR30, UPT, UPT, UR27, UR4, URZ ;  /* 0x000000041b1e7290 */ /* 0x000fe2000fffe0ff */
[----:B------:R-:W-:Y:S11]  /*2730*/  BRA.U UP1, `(.L_x_42) ;  /* 0xfffffff1013c7547 */ /* 0x000ff6000b83ffff */
[----:B------:R-:W-:Y:S01]  /*2740*/  UIADD3 UR7, UPT, UPT, UR6, 0x28, URZ ;  /* 0x0000002806077890 */ /* 0x000fe2000fffe0ff */
[----:B------:R-:W-:-:S03]  /*2750*/  SHF.L.U32 R2, R12, 0x1f, RZ ;  /* 0x0000001f0c027819 */ /* 0x000fc600000006ff */
[----:B------:R-:W-:-:S09]  /*2760*/  ULEA UR4, UR5, UR7, 0x3 ;  /* 0x0000000705047291 */ /* 0x000fd2000f8e18ff */
[----:B------:R-:W1:Y:S02]  /*2770*/  SYNCS.PHASECHK.TRANS64.TRYWAIT P0, [UR4], R2 ;  /* 0x00000002ff0075a7 */ /* 0x000e640008001104 */
[----:B-1----:R-:W-:Y:S05]  /*2780*/  @!P0 BRA `(.L_x_43) ;  /* 0x0000004c00e48947 */ /* 0x002fea0003800000 */
.L_x_128:
[----:B------:R-:W-:-:S04]  /*2790*/  UIADD3 UR4, UPT, UPT, UR5, 0x1, URZ ;  /* 0x0000000105047890 */ /* 0x000fc8000fffe0ff */
[----:B------:R-:W-:-:S04]  /*27a0*/  UISETP.NE.AND UP0, UPT, UR4, 0x5, UPT ;  /* 0x000000050400788c */ /* 0x000fc8000bf05270 */
[----:B------:R-:W-:Y:S02]  /*27b0*/  USEL UR6, URZ, 0x1, UP0 ;  /* 0x00000001ff067887 */ /* 0x000fe40008000000 */
[----:B------:R-:W-:-:S04]  /*27c0*/  USEL UR4, UR4, URZ, UP0 ;  /* 0x000000ff04047287 */ /* 0x000fc80008000000 */
[----:B------:R-:W-:Y:S01]  /*27d0*/  ULEA UR5, UR4, UR7, 0x3 ;  /* 0x0000000704057291 */ /* 0x000fe2000f8e18ff */
[----:B-1----:R-:W-:-:S04]  /*27e0*/  LOP3.LUT R2, R12, UR6, RZ, 0x3c, !PT ;  /* 0x000000060c027c12 */ /* 0x002fc8000f8e3cff */
[----:B------:R-:W-:-:S04]  /*27f0*/  SHF.L.U32 R3, R2, 0x1f, RZ ;  /* 0x0000001f02037819 */ /* 0x000fc800000006ff */
[----:B------:R-:W1:Y:S02]  /*2800*/  SYNCS.PHASECHK.TRANS64.TRYWAIT P0, [UR5], R3 ;  /* 0x00000003ff0075a7 */ /* 0x000e640008001105 */
[----:B-1----:R-:W-:Y:S05]  /*2810*/  @!P0 BRA `(.L_x_44) ;  /* 0x0000004c00d88947 */ /* 0x002fea0003800000 */
.L_x_130:
[----:B------:R-:W-:-:S04]  /*2820*/  UIADD3 UR4, UPT, UPT, UR4, 0x1, URZ ;  /* 0x0000000104047890 */ /* 0x000fc8000fffe0ff */
[----:B------:R-:W-:-:S04]  /*2830*/  UISETP.NE.AND UP0, UPT, UR4, 0x5, UPT ;  /* 0x000000050400788c */ /* 0x000fc8000bf05270 */
[----:B------:R-:W-:Y:S02]  /*2840*/  USEL UR6, URZ, 0x1, UP0 ;  /* 0x00000001ff067887 */ /* 0x000fe40008000000 */
[----:B------:R-:W-:-:S04]  /*2850*/  USEL UR4, UR4, URZ, UP0 ;  /* 0x000000ff04047287 */ /* 0x000fc80008000000 */
[----:B------:R-:W-:Y:S01]  /*2860*/  ULEA UR5, UR4, UR7, 0x3 ;  /* 0x0000000704057291 */ /* 0x000fe2000f8e18ff */
[----:B------:R-:W-:-:S04]  /*2870*/  LOP3.LUT R2, R2, UR6, RZ, 0x3c, !PT ;  /* 0x0000000602027c12 */ /* 0x000fc8000f8e3cff */
[----:B-1----:R-:W-:-:S04]  /*2880*/  SHF.L.U32 R3, R2, 0x1f, RZ ;  /* 0x0000001f02037819 */ /* 0x002fc800000006ff */
[----:B------:R-:W1:Y:S02]  /*2890*/  SYNCS.PHASECHK.TRANS64.TRYWAIT P0, [UR5], R3 ;  /* 0x00000003ff0075a7 */ /* 0x000e640008001105 */
[----:B-1----:R-:W-:Y:S05]  /*28a0*/  @!P0 BRA `(.L_x_45) ;  /* 0x0000004c00cc8947 */ /* 0x002fea0003800000 */
.L_x_132:
        /* <DEDUP_REMOVED lines=9> */
.L_x_134:
[----:B------:R-:W-:-:S04]  /*2940*/  UIADD3 UR4, UPT, UPT, UR4, 0x1, URZ ;  /* 0x0000000104047890 */ /* 0x000fc8000fffe0ff */
[----:B------:R-:W-:-:S04]  /*2950*/  UISETP.NE.AND UP0, UPT, UR4, 0x5, UPT ;  /* 0x000000050400788c */ /* 0x000fc8000bf05270 */
[----:B------:R-:W-:Y:S02]  /*2960*/  USEL UR5, URZ, 0x1, UP0 ;  /* 0x00000001ff057887 */ /* 0x000fe40008000000 */
[----:B------:R-:W-:-:S04]  /*2970*/  USEL UR4, UR4, URZ, UP0 ;  /* 0x000000ff04047287 */ /* 0x000fc80008000000 */
[----:B------:R-:W-:Y:S01]  /*2980*/  ULEA UR4, UR4, UR7, 0x3 ;  /* 0x0000000704047291 */ /* 0x000fe2000f8e18ff */
[----:B------:R-:W-:-:S04]  /*2990*/  LOP3.LUT R2, R2, UR5, RZ, 0x3c, !PT ;  /* 0x0000000502027c12 */ /* 0x000fc8000f8e3cff */
[----:B------:R-:W-:Y:S01]  /*29a0*/  SHF.L.U32 R2, R2, 0x1f, RZ ;  /* 0x0000001f02027819 */ /* 0x000fe200000006ff */
[----:B-1----:R-:W-:-:S07]  /*29b0*/  IMAD.U32 R0, RZ, RZ, UR4 ;  /* 0x00000004ff007e24 */ /* 0x002fce000f8e00ff */
.L_x_47:
[----:B-1----:R1:W2:Y:S02]  /*29c0*/  SYNCS.PHASECHK.TRANS64.TRYWAIT P0, [R0+URZ], R2 ;  /* 0x00000002000075a7 */ /* 0x0022a400080011ff */
[----:B--2---:R-:W-:Y:S05]  /*29d0*/  @!P0 NANOSLEEP.SYNCS 0x989680 ;  /* 0x009896800000895d */ /* 0x004fea0003900000 */
[----:B------:R-:W2:Y:S02]  /*29e0*/  @!P0 SYNCS.PHASECHK.TRANS64 P0, [R0+URZ], R2 ;  /* 0x00000002000085a7 */ /* 0x000ea400080010ff */
[----:B--2---:R-:W-:Y:S05]  /*29f0*/  @P0 EXIT ;  /* 0x000000000000094d */ /* 0x004fea0003800000 */
[----:B------:R-:W-:Y:S05]  /*2a00*/  BRA `(.L_x_47) ;  /* 0xfffffffc00ec7947 */ /* 0x000fea000383ffff */
.L_x_22:
[----:B------:R-:W-:-:S04]  /*2a10*/  UISETP.NE.AND UP0, UPT, UR54, URZ, UPT ;  /* 0x000000ff3600728c */ /* 0x000fc8000bf05270 */
[----:B------:R-:W-:-:S09]  /*2a20*/  UISETP.NE.OR UP0, UPT, UR22, 0x1, UP0 ;  /* 0x000000011600788c */ /* 0x000fd20008705670 */
[----:B------:R-:W-:Y:S05]  /*2a30*/  BRA.U UP0, `(.L_x_48) ;  /* 0x0000000500487547 */ /* 0x000fea000b800000 */
[----:B------:R-:W-:Y:S01]  /*2a40*/  ISETP.GE.U32.AND P2, PT, R0, 0x2, PT ;  /* 0x000000020000780c */ /* 0x000fe20003f46070 */
[----:B------:R-:W-:Y:S01]  /*2a50*/  IMAD.MOV.U32 R12, RZ, RZ, 0x1 ;  /* 0x00000001ff0c7424 */ /* 0x000fe200078e00ff */
[----:B------:R-:W-:Y:S02]  /*2a60*/  CS2R R10, SRZ ;  /* 0x00000000000a7805 */ /* 0x000fe4000001ff00 */
[----:B------:R-:W-:Y:S01]  /*2a70*/  CS2R R8, SRZ ;  /* 0x0000000000087805 */ /* 0x000fe2000001ff00 */
[----:B------:R-:W-:Y:S01]  /*2a80*/  UMOV UR6, 0x400 ;  /* 0x0000040000067882 */ /* 0x000fe20000000000 */
[----:B------:R-:W-:Y:S01]  /*2a90*/  UMOV UR5, URZ ;  /* 0x000000ff00057c82 */ /* 0x000fe20008000000 */
[----:B------:R-:W-:-:S12]  /*2aa0*/  ULEA UR6, UR54, UR6, 0x18 ;  /* 0x0000000636067291 */ /* 0x000fd8000f8ec0ff */
.L_x_52:
[----:B------:R-:W-:Y:S02]  /*2ab0*/  LEA R2, R8, UR6, 0x3 ;  /* 0x0000000608027c11 */ /* 0x000fe4000f8e18ff */
[----:B------:R-:W-:-:S03]  /*2ac0*/  SHF.L.U32 R4, R9, 0x1f, RZ ;  /* 0x0000001f09047819 */ /* 0x000fc600000006ff */
[----:B------:R-:W-:Y:S01]  /*2ad0*/  VIADD R5, R2, 0x100 ;  /* 0x0000010002057836 */ /* 0x000fe20000000000 */
[----:B------:R-:W1:Y:S02]  /*2ae0*/  SYNCS.PHASECHK.TRANS64.TRYWAIT P0, [R2+URZ+0xf0], R4 ;  /* 0x0000f004020075a7 */ /* 0x000e6400080011ff */
[----:B-1----:R-:W-:Y:S05]  /*2af0*/  @!P0 BRA `(.L_x_49) ;  /* 0x0000004c00688947 */ /* 0x002fea0003800000 */
.L_x_135:
[----:B------:R-:W-:Y:S01]  /*2b00*/  ULEA UR4, UR5, UR6, 0x3 ;  /* 0x0000000605047291 */ /* 0x000fe2000f8e18ff */
[----:B-1----:R-:W-:Y:S01]  /*2b10*/  PRMT R2, RZ, 0x654, R5 ;  /* 0x00000654ff027816 */ /* 0x002fe20000000005 */
[----:B------:R-:W-:Y:S01]  /*2b20*/  @!P2 IMAD.MOV.U32 R4, RZ, RZ, 0x10 ;  /* 0x00000010ff04a424 */ /* 0x000fe200078e00ff */
[----:B------:R-:W-:Y:S01]  /*2b30*/  SHF.L.U32 R5, R12, 0x1f, RZ ;  /* 0x0000001f0c057819 */ /* 0x000fe200000006ff */
[----:B------:R-:W-:Y:S01]  /*2b40*/  UIADD3 UR7, UPT, UPT, UR4, 0x90, URZ ;  /* 0x0000009004077890 */ /* 0x000fe2000fffe0ff */
[----:B------:R1:W-:Y:S05]  /*2b50*/  SYNCS.ARRIVE.TRANS64.RED.A1T0 RZ, [R2+URZ], RZ ;  /* 0x000000ff02ff79a7 */ /* 0x0003ea00081004ff */
[----:B------:R-:W-:Y:S01]  /*2b60*/  IMAD.U32 R6, RZ, RZ, UR7 ;  /* 0x00000007ff067e24 */ /* 0x000fe2000f8e00ff */
[----:B------:R-:W2:Y:S04]  /*2b70*/  SYNCS.PHASECHK.TRANS64.TRYWAIT P0, [UR4+0xa0], R5 ;  /* 0x0000a005ff0075a7 */ /* 0x000ea80008001104 */
[----:B------:R-:W-:Y:S01]  /*2b80*/  PRMT R6, R0, 0x654, R6 ;  /* 0x0000065400067816 */ /* 0x000fe20000000006 */
[----:B-12---:R-:W-:Y:S06]  /*2b90*/  @!P0 BRA `(.L_x_50) ;  /* 0x0000004c00548947 */ /* 0x006fec0003800000 */
.L_x_137:
[----:B------:R-:W-:Y:S01]  /*2ba0*/  ULEA UR8, UR5, UR6, 0x4 ;  /* 0x0000000605087291 */ /* 0x000fe2000f8e20ff */
[----:B------:R-:W-:Y:S01]  /*2bb0*/  SEL R3, R6, R3, !P2 ;  /* 0x0000000306037207 */ /* 0x000fe20005000000 */
[----:B------:R-:W-:Y:S01]  /*2bc0*/  UIADD3 UR9, UPT, UPT, UR4, 0x90, URZ ;  /* 0x0000009004097890 */ /* 0x000fe2000fffe0ff */
[----:B-1----:R-:W-:Y:S01]  /*2bd0*/  LEA R2, R11, UR6, 0x3 ;  /* 0x000000060b027c11 */ /* 0x002fe2000f8e18ff */
[----:B------:R-:W-:Y:S01]  /*2be0*/  UIADD3 UR8, UPT, UPT, UR8, 0x120, URZ ;  /* 0x0000012008087890 */ /* 0x000fe2000fffe0ff */
[----:B------:R1:W-:Y:S01]  /*2bf0*/  @!P2 SYNCS.ARRIVE.TRANS64.RED RZ, [R3+URZ], R4 ;  /* 0x0000000403ffa9a7 */ /* 0x0003e200080004ff */
[----:B------:R-:W-:Y:S01]  /*2c00*/  UIADD3 UR4, UPT, UPT, UR5, 0x1, URZ ;  /* 0x0000000105047890 */ /* 0x000fe2000fffe0ff */
[----:B------:R-:W-:-:S03]  /*2c10*/  VIADD R8, R8, 0x1 ;  /* 0x0000000108087836 */ /* 0x000fc60000000000 */
[----:B------:R-:W-:Y:S02]  /*2c20*/  UISETP.NE.AND UP0, UPT, UR4, 0x2, UPT ;  /* 0x000000020400788c */ /* 0x000fe4000bf05270 */
[----:B------:R-:W-:Y:S01]  /*2c30*/  ISETP.NE.AND P0, PT, R8, 0x2, PT ;  /* 0x000000020800780c */ /* 0x000fe20003f05270 */
[----:B------:R-:W-:Y:S06]  /*2c40*/  UGETNEXTWORKID.BROADCAST [UR8], [UR9] ;  /* 0x00000000080073ca */ /* 0x000fec0008000100 */
[----:B------:R-:W-:Y:S02]  /*2c50*/  USEL UR7, URZ, 0x1, UP0 ;  /* 0x00000001ff077887 */ /* 0x000fe40008000000 */
[----:B------:R-:W-:-:S04]  /*2c60*/  USEL UR5, UR4, URZ, UP0 ;  /* 0x000000ff04057287 */ /* 0x000fc80008000000 */
[----:B------:R-:W-:Y:S02]  /*2c70*/  LOP3.LUT R12, R12, UR7, RZ, 0x3c, !PT ;  /* 0x000000070c0c7c12 */ /* 0x000fe4000f8e3cff */
[----:B-1----:R-:W-:-:S04]  /*2c80*/  SHF.L.U32 R4, R10, 0x1f, RZ ;  /* 0x0000001f0a047819 */ /* 0x002fc800000006ff */
[----:B------:R-:W1:Y:S02]  /*2c90*/  SYNCS.PHASECHK.TRANS64.TRYWAIT P1, [R2+URZ+0x90], R4 ;  /* 0x00009004020075a7 */ /* 0x000e6400080211ff */
[----:B-1----:R-:W-:Y:S05]  /*2ca0*/  @!P1 BRA `(.L_x_51) ;  /* 0x0000004c00289947 */ /* 0x002fea0003800000 */
.L_x_138:
[C---:B-1----:R-:W-:Y:S01]  /*2cb0*/  LEA R4, R11.reuse, UR6, 0x4 ;  /* 0x000000060b047c11 */ /* 0x042fe2000f8e20ff */
[----:B------:R-:W-:Y:S01]  /*2cc0*/  VIADD R2, R2, 0xa0 ;  /* 0x000000a002027836 */ /* 0x000fe20000000000 */
[----:B------:R-:W-:Y:S01]  /*2cd0*/  SEL R8, R8, RZ, P0 ;  /* 0x000000ff08087207 */ /* 0x000fe20000000000 */
[----:B------:R-:W-:-:S03]  /*2ce0*/  VIADD R11, R11, 0x1 ;  /* 0x000000010b0b7836 */ /* 0x000fc60000000000 */
[----:B------:R-:W1:Y:S01]  /*2cf0*/  LDS.128 R4, [R4+0x120] ;  /* 0x0001200004047984 */ /* 0x000e620000000c00 */
[----:B------:R-:W-:Y:S02]  /*2d00*/  PRMT R2, RZ, 0x654, R2 ;  /* 0x00000654ff027816 */ /* 0x000fe40000000002 */
[C---:B------:R-:W-:Y:S01]  /*2d10*/  ISETP.NE.AND P1, PT, R11.reuse, 0x2, PT ;  /* 0x000000020b00780c */ /* 0x040fe20003f25270 */
[----:B------:R-:W-:Y:S01]  /*2d20*/  @!PT LDS RZ, [RZ] ;  /* 0x00000000fffff984 */ /* 0x000fe20000000800 */
[----:B------:R-:W-:Y:S01]  /*2d30*/  @!PT LDS RZ, [RZ] ;  /* 0x00000000fffff984 */ /* 0x000fe20000000800 */
[----:B------:R-:W-:Y:S01]  /*2d40*/  @!PT LDS RZ, [RZ] ;  /* 0x00000000fffff984 */ /* 0x000fe20000000800 */
[----:B------:R-:W-:Y:S01]  /*2d50*/  @!PT LDS RZ, [RZ] ;  /* 0x00000000fffff984 */ /* 0x000fe20000000800 */
[----:B------:R2:W-:Y:S06]  /*2d60*/  MEMBAR.ALL.CTA ;  /* 0x0000000000007992 */ /* 0x0005ec0000008000 */
[----:B--2---:R-:W2:Y:S01]  /*2d70*/  FENCE.VIEW.ASYNC.S ;  /* 0x00000000000073c6 */ /* 0x004ea20000000000 */
[----:B------:R-:W-:Y:S01]  /*2d80*/  SEL R11, R11, RZ, P1 ;  /* 0x000000ff0b0b7207 */ /* 0x000fe20000800000 */
[----:B--2---:R2:W-:Y:S01]  /*2d90*/  SYNCS.ARRIVE.TRANS64.RED.A1T0 RZ, [R2+URZ], RZ ;  /* 0x000000ff02ff79a7 */ /* 0x0045e200081004ff */
[----:B-1----:R-:W-:-:S02]  /*2da0*/  LOP3.LUT P3, RZ, R6, 0x1, RZ, 0xc0, !PT ;  /* 0x0000000106ff7812 */ /* 0x002fc4000786c0ff */
[----:B------:R-:W-:-:S04]  /*2db0*/  SEL R4, RZ, 0x1, P1 ;  /* 0x00000001ff047807 */ /* 0x000fc80000800000 */
[----:B------:R-:W-:Y:S02]  /*2dc0*/  LOP3.LUT R10, R10, R4, RZ, 0x3c, !PT ;  /* 0x000000040a0a7212 */ /* 0x000fe400078e3cff */
[----:B--2---:R-:W-:-:S04]  /*2dd0*/  SEL R2, RZ, 0x1, P0 ;  /* 0x00000001ff027807 */ /* 0x004fc80000000000 */
[----:B------:R-:W-:Y:S01]  /*2de0*/  LOP3.LUT R9, R9, R2, RZ, 0x3c, !PT ;  /* 0x0000000209097212 */ /* 0x000fe200078e3cff */
[----:B------:R-:W-:Y:S06]  /*2df0*/  @P3 BRA `(.L_x_52) ;  /* 0xfffffffc002c3947 */ /* 0x000fec000383ffff */
[----:B------:R-:W-:Y:S01]  /*2e00*/  ULEA UR4, UR5, UR6, 0x3 ;  /* 0x0000000605047291 */ /* 0x000fe2000f8e18ff */
[----:B------:R-:W-:-:S08]  /*2e10*/  SHF.L.U32 R2, R12, 0x1f, RZ ;  /* 0x0000001f0c027819 */ /* 0x000fd000000006ff */
[----:B------:R-:W1:Y:S02]  /*2e20*/  SYNCS.PHASECHK.TRANS64 P0, [UR4+0xa0], R2 ;  /* 0x0000a002ff0075a7 */ /* 0x000e640008001004 */
[----:B-1----:R-:W-:Y:S05]  /*2e30*/  @P0 BRA `(.L_x_53) ;  /* 0x0000000000080947 */ /* 0x002fea0003800000 */
[----:B------:R-:W1:Y:S02]  /*2e40*/  SYNCS.PHASECHK.TRANS64.TRYWAIT P0, [UR4+0xa0], R2 ;  /* 0x0000a002ff0075a7 */ /* 0x000e640008001104 */
[----:B-1----:R-:W-:Y:S05]  /*2e50*/  @!P0 BRA `(.L_x_54) ;  /* 0x0000004800d08947 */ /* 0x002fea0003800000 */
.L_x_53:
[----:B------:R-:W-:-:S04]  /*2e60*/  UIADD3 UR7, UPT, UPT, UR5, 0x1, URZ ;  /* 0x0000000105077890 */ /* 0x000fc8000fffe0ff */
[----:B------:R-:W-:-:S04]  /*2e70*/  UISETP.NE.AND UP0, UPT, UR7, 0x2, UPT ;  /* 0x000000020700788c */ /* 0x000fc8000bf05270 */
[----:B------:R-:W-:Y:S02]  /*2e80*/  USEL UR8, URZ, 0x1, UP0 ;  /* 0x00000001ff087887 */ /* 0x000fe40008000000 */
[----:B------:R-:W-:-:S04]  /*2e90*/  USEL UR7, UR7, URZ, UP0 ;  /* 0x000000ff07077287 */ /* 0x000fc80008000000 */
[----:B------:R-:W-:Y:S01]  /*2ea0*/  ULEA UR7, UR7, UR6, 0x3 ;  /* 0x0000000607077291 */ /* 0x000fe2000f8e18ff */
[----:B-1----:R-:W-:-:S04]  /*2eb0*/  LOP3.LUT R2, R12, UR8, RZ, 0x3c, !PT ;  /* 0x000000080c027c12 */ /* 0x002fc8000f8e3cff */
[----:B------:R-:W-:-:S04]  /*2ec0*/  SHF.L.U32 R0, R2, 0x1f, RZ ;  /* 0x0000001f02007819 */ /* 0x000fc800000006ff */
[----:B------:R-:W1:Y:S02]  /*2ed0*/  SYNCS.PHASECHK.TRANS64 P0, [UR7+0xa0], R0 ;  /* 0x0000a000ff0075a7 */ /* 0x000e640008001007 */
[----:B-1----:R-:W-:Y:S05]  /*2ee0*/  @P0 EXIT ;  /* 0x000000000000094d */ /* 0x002fea0003800000 */
[----:B------:R-:W-:Y:S02]  /*2ef0*/  SHF.L.U32 R2, R2, 0x1f, RZ ;  /* 0x0000001f02027819 */ /* 0x000fe400000006ff */
[----:B------:R-:W-:-:S07]  /*2f00*/  MOV R0, UR7 ;  /* 0x0000000700007c02 */ /* 0x000fce0008000f00 */
.L_x_55:
[----:B-1----:R1:W2:Y:S02]  /*2f10*/  SYNCS.PHASECHK.TRANS64.TRYWAIT P0, [R0+URZ+0xa0], R2 ;  /* 0x0000a002000075a7 */ /* 0x0022a400080011ff */
[----:B--2---:R-:W-:Y:S05]  /*2f20*/  @!P0 NANOSLEEP.SYNCS 0x989680 ;  /* 0x009896800000895d */ /* 0x004fea0003900000 */
[----:B------:R-:W2:Y:S02]  /*2f30*/  @!P0 SYNCS.PHASECHK.TRANS64 P0, [R0+URZ+0xa0], R2 ;  /* 0x0000a002000085a7 */ /* 0x000ea400080010ff */
[----:B--2---:R-:W-:Y:S05]  /*2f40*/  @P0 EXIT ;  /* 0x000000000000094d */ /* 0x004fea0003800000 */
[----:B------:R-:W-:Y:S05]  /*2f50*/  BRA `(.L_x_55) ;  /* 0xfffffffc00ec7947 */ /* 0x000fea000383ffff */
.L_x_48:
[----:B------:R-:W-:Y:S05]  /*2f60*/  BRA.U UP4, `(.L_x_56) ;  /* 0x0000000d04d47547 */ /* 0x000fea000b800000 */
[----:B------:R-:W-:Y:S01]  /*2f70*/  UMOV UR4, 0x40 ;  /* 0x0000004000047882 */ /* 0x000fe20000000000 */
[----:B------:R-:W-:Y:S01]  /*2f80*/  NOP ;  /* 0x0000000000007918 */ /* 0x000fe20000000000 */
[----:B------:R-:W-:Y:S01]  /*2f90*/  ULEA UR5, UR54, UR4, 0x18 ;  /* 0x0000000436057291 */ /* 0x000fe2000f8ec0ff */
[----:B------:R-:W-:Y:S02]  /*2fa0*/  UMOV UR6, 0x400 ;  /* 0x0000040000067882 */ /* 0x000fe40000000000 */
[----:B------:R-:W-:-:S06]  /*2fb0*/  ULEA UR6, UR54, UR6, 0x18 ;  /* 0x0000000636067291 */ /* 0x000fcc000f8ec0ff */
[----:B------:R-:W1:Y:S02]  /*2fc0*/  LDS.U8 R0, [UR5+0x1c] ;  /* 0x00001c05ff007984 */ /* 0x000e640008000000 */
[----:B-1----:R-:W-:-:S13]  /*2fd0*/  ISETP.NE.AND P0, PT, R0, RZ, PT ;  /* 0x000000ff0000720c */ /* 0x002fda0003f05270 */
[----:B------:R-:W-:Y:S05]  /*2fe0*/  @P0 BRA `(.L_x_57) ;  /* 0x0000000000580947 */ /* 0x000fea0003800000 */
[----:B------:R-:W-:-:S13]  /*2ff0*/  ELECT P0, URZ, PT ;  /* 0x0000000000ff782f */ /* 0x000fda0003800000 */
[----:B------:R-:W-:Y:S05]  /*3000*/  @!P0 BRA `(.L_x_58) ;  /* 0x0000000000608947 */ /* 0x000fea0003800000 */
[----:B------:R-:W-:Y:S01]  /*3010*/  UMOV UR4, 0x10 ;  /* 0x0000001000047882 */ /* 0x000fe20000000000 */
[----:B------:R-:W-:Y:S01]  /*3020*/  HFMA2 R0, -RZ, RZ, 0, 5.9604644775390625e-08 ;  /* 0x00000001ff007431 */ /* 0x000fe200000001ff */
[----:B------:R-:W-:-:S03]  /*3030*/  MOV R3, 0xffff ;  /* 0x0000ffff00037802 */ /* 0x000fc60000000f00 */
[----:B------:R-:W-:Y:S04]  /*3040*/  DEPBAR.LE SB1, 0x36 ;  /* 0x00009d800000791a */ /* 0x000fe80000000000 */
[----:B------:R-:W1:Y:S02]  /*3050*/  UTCATOMSWS.FIND_AND_SET.ALIGN UP0, UR4, UR4 ;  /* 0x00000004000475e3 */ /* 0x000e640008000800 */
[----:B-1----:R-:W-:Y:S01]  /*3060*/  MOV R4, UR4 ;  /* 0x0000000400047c02 */ /* 0x002fe20008000f00 */
[----:B------:R-:W-:Y:S06]  /*3070*/  BRA.U UP0, `(.L_x_59) ;  /* 0x0000000100187547 */ /* 0x000fec000b800000 */
.L_x_60:
[----:B------:R-:W-:Y:S05]  /*3080*/  NANOSLEEP 0x64 ;  /* 0x000000640000795d */ /* 0x000fea0003800000 */
[----:B------:R-:W-:-:S05]  /*3090*/  UMOV UR4, 0x10 ;  /* 0x0000001000047882 */ /* 0x000fca0000000000 */
[----:B------:R-:W-:Y:S04]  /*30a0*/  DEPBAR.LE SB1, 0x36 ;  /* 0x00009d800000791a */ /* 0x000fe80000000000 */
[----:B------:R-:W1:Y:S02]  /*30b0*/  UTCATOMSWS.FIND_AND_SET.ALIGN UP0, UR4, UR4 ;  /* 0x00000004000475e3 */ /* 0x000e640008000800 */
[----:B-1----:R-:W-:Y:S01]  /*30c0*/  MOV R4, UR4 ;  /* 0x0000000400047c02 */ /* 0x002fe20008000f00 */
[----:B------:R-:W-:Y:S05]  /*30d0*/  BRA.U !UP0, `(.L_x_60) ;  /* 0xfffffffd08e87547 */ /* 0x000fea000b83ffff */
.L_x_59:
[-C--:B------:R-:W-:Y:S02]  /*30e0*/  SHF.L.U32 R3, R3, R4.reuse, RZ ;  /* 0x0000000403037219 */ /* 0x080fe400000006ff */
[----:B------:R-:W-:Y:S01]  /*30f0*/  SHF.L.U32 R0, R0, R4, RZ ;  /* 0x0000000400007219 */ /* 0x000fe200000006ff */
[----:B------:R-:W-:Y:S02]  /*3100*/  IMAD.SHL.U32 R4, R4, 0x20, RZ ;  /* 0x0000002004047824 */ /* 0x000fe400078e00ff */
[----:B------:R1:W-:Y:S04]  /*3110*/  ATOMS.OR RZ, [UR5+0x14], R3 ;  /* 0x00001403ffff798c */ /* 0x0003e8000b000005 */
[----:B------:R1:W-:Y:S04]  /*3120*/  ATOMS.OR RZ, [UR5+0x18], R0 ;  /* 0x00001800ffff798c */ /* 0x0003e8000b000005 */
[----:B------:R1:W-:Y:S01]  /*3130*/  STS [UR6+0x140], R4 ;  /* 0x00014004ff007988 */ /* 0x0003e20008000806 */
[----:B------:R-:W-:Y:S05]  /*3140*/  BRA `(.L_x_58) ;  /* 0x0000000000107947 */ /* 0x000fea0003800000 */
.L_x_57:
[----:B------:R-:W-:Y:S02]  /*3150*/  MOV R0, 0xffffffff ;  /* 0xffffffff00007802 */ /* 0x000fe40000000f00 */
[----:B------:R-:W-:-:S03]  /*3160*/  MOV R4, 0x3190 ;  /* 0x0000319000047802 */ /* 0x000fc60000000f00 */
[----:B------:R1:W-:Y:S04]  /*3170*/  STS [UR6+0x140], R0 ;  /* 0x00014000ff007988 */ /* 0x0003e80008000806 */
[----:B-1---5:R-:W-:Y:S05]  /*3180*/  CALL.REL.NOINC `($__internal_1_$__cuda_sm10x_tcgen05_guardrail_trap_phase_invalid_during_alloc) ;  /* 0x0000004c00a87944 */ /* 0x022fea0003c00000 */
.L_x_58:
[----:B------:R-:W-:Y:S05]  /*3190*/  WARPSYNC.ALL ;  /* 0x0000000000007948 */ /* 0x000fea0003800000 */
[----:B------:R-:W2:Y:S01]  /*31a0*/  S2UR UR4, SR_CgaCtaId ;  /* 0x00000000000479c3 */ /* 0x000ea20000008800 */
[----:B------:R-:W-:Y:S01]  /*31b0*/  UMOV UR26, 0x400 ;  /* 0x00000400001a7882 */ /* 0x000fe20000000000 */
[----:B------:R-:W-:-:S06]  /*31c0*/  NOP ;  /* 0x0000000000007918 */ /* 0x000fcc0000000000 */
[----:B------:R-:W-:Y:S06]  /*31d0*/  BAR.ARV 0x6, 0xa0 ;  /* 0x0182800000007b1d */ /* 0x000fec0000002000 */
[----:B------:R-:W3:Y:S01]  /*31e0*/  LDCU UR5, c[0x0][0x38c] ;  /* 0x00007180ff0577ac */ /* 0x000ee20008000800 */
[----:B------:R-:W-:Y:S01]  /*31f0*/  LOP3.LUT R2, R2, 0xffff, RZ, 0xc0, !PT ;  /* 0x0000ffff02027812 */ /* 0x000fe200078ec0ff */
[----:B------:R-:W-:Y:S01]  /*3200*/  IMAD.MOV.U32 R11, RZ, RZ, 0x1 ;  /* 0x00000001ff0b7424 */ /* 0x000fe200078e00ff */
[----:B------:R-:W-:Y:S01]  /*3210*/  CS2R R8, SRZ ;  /* 0x0000000000087805 */ /* 0x000fe2000001ff00 */
[----:B------:R-:W4:Y:S01]  /*3220*/  LDCU UR7, c[0x0][0x38c] ;  /* 0x00007180ff0777ac */ /* 0x000f220008000800 */
[----:B------:R-:W-:Y:S01]  /*3230*/  R2UR UR27, R2 ;  /* 0x00000000021b72ca */ /* 0x000fe200000e0000 */
[----:B------:R-:W-:Y:S01]  /*3240*/  IMAD.MOV.U32 R10, RZ, RZ, RZ ;  /* 0x000000ffff0a7224 */ /* 0x000fe200078e00ff */
[----:B------:R-:W-:Y:S01]  /*3250*/  UMOV UR30, URZ ;  /* 0x000000ff001e7c82 */ /* 0x000fe20008000000 */
[----:B------:R-:W-:Y:S01]  /*3260*/  UMOV UR24, URZ ;  /* 0x000000ff00187c82 */ /* 0x000fe20008000000 */
[----:B--2---:R-:W-:Y:S01]  /*3270*/  ULEA UR26, UR4, UR26, 0x18 ;  /* 0x0000001a041a7291 */ /* 0x004fe2000f8ec0ff */
[----:B------:R-:W-:Y:S01]  /*3280*/  UMOV UR38, 0x0 ;  /* 0x0000000000267882 */ /* 0x000fe20000000000 */
[----:B------:R-:W-:-:S02]  /*3290*/  UMOV UR39, 0x4100010 ;  /* 0x0410001000277882 */ /* 0x000fc40000000000 */
[----:B------:R-:W-:Y:S02]  /*32a0*/  UIADD3 UR4, UPT, UPT, UR26, 0x3400, URZ ;  /* 0x000034001a047890 */ /* 0x000fe4000fffe0ff */
[----:B------:R-:W-:Y:S02]  /*32b0*/  UIADD3 UR6, UPT, UPT, UR26, 0xd400, URZ ;  /* 0x0000d4001a067890 */ /* 0x000fe4000fffe0ff */
[----:B---3--:R-:W-:Y:S01]  /*32c0*/  UIADD3 UR5, UPT, UPT, UR5, 0x3f, URZ ;  /* 0x0000003f05057890 */ /* 0x008fe2000fffe0ff */
[----:B-1----:R-:W1:Y:S01]  /*32d0*/  LDS R0, [UR26+0x140] ;  /* 0x0001401aff007984 */ /* 0x002e620008000800 */
[----:B------:R-:W-:Y:S01]  /*32e0*/  UMOV UR36, 0x0 ;  /* 0x0000000000247882 */ /* 0x000fe20000000000 */
[----:B------:R-:W-:Y:S01]  /*32f0*/  UMOV UR37, 0x4100010 ;  /* 0x0410001000257882 */ /* 0x000fe20000000000 */
[----:B------:R-:W-:Y:S02]  /*3300*/  USHF.R.S32.HI UR40, URZ, 0x1f, UR5 ;  /* 0x0000001fff287899 */ /* 0x000fe40008011405 */
[----:B----4-:R-:W-:-:S02]  /*3310*/  UISETP.GE.AND UP4, UPT, UR7, 0x1, UPT ;  /* 0x000000010700788c */ /* 0x010fc4000bf86270 */
[----:B------:R-:W-:Y:S02]  /*3320*/  ULEA.HI UR40, UR40, UR5, URZ, 0x6 ;  /* 0x0000000528287291 */ /* 0x000fe4000f8f30ff */
[----:B------:R-:W-:Y:S02]  /*3330*/  USHF.R.U32.HI UR5, URZ, 0x4, UR4 ;  /* 0x00000004ff057899 */ /* 0x000fe40008011604 */
[----:B------:R-:W-:Y:S02]  /*3340*/  USHF.R.S32.HI UR40, URZ, 0x6, UR40 ;  /* 0x00000006ff287899 */ /* 0x000fe40008011428 */
[----:B------:R-:W-:Y:S02]  /*3350*/  USHF.R.U32.HI UR4, URZ, 0x4, UR6 ;  /* 0x00000004ff047899 */ /* 0x000fe40008011606 */
[----:B------:R-:W-:Y:S02]  /*3360*/  UISETP.LT.AND UP0, UPT, UR40, 0x1, UPT ;  /* 0x000000012800788c */ /* 0x000fe4000bf01270 */
[----:B------:R-:W-:-:S02]  /*3370*/  ULOP3.LUT UR5, UR5, 0x3fff, URZ, 0xc0, !UPT ;  /* 0x00003fff05057892 */ /* 0x000fc4000f8ec0ff */
[----:B------:R-:W-:Y:S02]  /*3380*/  ULOP3.LUT UR4, UR4, 0x3fff, URZ, 0xc0, !UPT ;  /* 0x00003fff04047892 */ /* 0x000fe4000f8ec0ff */
[----:B------:R-:W-:Y:S02]  /*3390*/  USEL UR41, UR40, 0x1, !UP0 ;  /* 0x0000000128297887 */ /* 0x000fe4000c000000 */
[----:B------:R-:W-:Y:S02]  /*33a0*/  ULOP3.LUT UR28, UR5, 0x10000, URZ, 0xfc, !UPT ;  /* 0x00010000051c7892 */ /* 0x000fe4000f8efcff */
[----:B------:R-:W-:Y:S02]  /*33b0*/  ULOP3.LUT UR29, UR4, 0x10000, URZ, 0xfc, !UPT ;  /* 0x00010000041d7892 */ /* 0x000fe4000f8efcff */
[----:B------:R-:W-:Y:S01]  /*33c0*/  UIADD3 UR41, UPT, UPT, -UR41, URZ, URZ ;  /* 0x000000ff29297290 */ /* 0x000fe2000fffe1ff */
[----:B------:R-:W-:Y:S01]  /*33d0*/  UMOV UR34, 0x0 ;  /* 0x0000000000227882 */ /* 0x000fe20000000000 */
[----:B------:R-:W-:Y:S01]  /*33e0*/  UMOV UR35, 0x4100010 ;  /* 0x0410001000237882 */ /* 0x000fe20000000000 */
[----:B------:R-:W-:Y:S01]  /*33f0*/  UMOV UR32, 0x0 ;  /* 0x0000000000207882 */ /* 0x000fe20000000000 */
[----:B------:R-:W-:Y:S01]  /*3400*/  UMOV UR33, 0x4100010 ;  /* 0x0410001000217882 */ /* 0x000fe20000000000 */
[----:B-1----:R-:W-:-:S15]  /*3410*/  R2UR UR42, R0 ;  /* 0x00000000002a72ca */ /* 0x002fde00000e0000 */
.L_x_67:
[----:B------:R-:W-:Y:S02]  /*3420*/  LEA R0, R10, UR26, 0x3 ;  /* 0x0000001a0a007c11 */ /* 0x000fe4000f8e18ff */
[----:B------:R-:W-:Y:S02]  /*3430*/  SHF.L.U32 R2, R9, 0x1f, RZ ;  /* 0x0000001f09027819 */ /* 0x000fe400000006ff */
[----:B------:R-:W-:Y:S01]  /*3440*/  PLOP3.LUT P0, PT, PT, PT, UP4, 0x80, 0x8 ;  /* 0x000000000008781c */ /* 0x000fe20003f0f048 */
[----:B------:R-:W-:Y:S01]  /*3450*/  VIADD R3, R0, 0xa0 ;  /* 0x000000a000037836 */ /* 0x000fe20000000000 */
[----:B-1----:R-:W1:Y:S02]  /*3460*/  SYNCS.PHASECHK.TRANS64.TRYWAIT P1, [R0+URZ+0x90], R2 ;  /* 0x00009002000075a7 */ /* 0x002e6400080211ff */
[----:B-1-3--:R-:W-:Y:S09]  /*3470*/  @!P1 BRA `(.L_x_61) ;  /* 0x0000004400609947 */ /* 0x00aff20003800000 */
.L_x_140:
[----:B------:R-:W-:Y:S01]  /*3480*/  LEA R4, R10, UR26, 0x4 ;  /* 0x0000001a0a047c11 */ /* 0x000fe2000f8e20ff */
[----:B------:R-:W-:Y:S01]  /*3490*/  @UP4 ULEA UR4, UR24, UR26, 0x3 ;  /* 0x0000001a18044291 */ /* 0x000fe2000f8e18ff */
[----:B------:R-:W-:Y:S01]  /*34a0*/  PLOP3.LUT P2, PT, PT, PT, PT, 0x80, 0x8 ;  /* 0x000000000008781c */ /* 0x000fe20003f4f070 */
[----:B------:R-:W-:Y:S01]  /*34b0*/  ULEA UR31, UR30, UR26, 0x3 ;  /* 0x0000001a1e1f7291 */ /* 0x000fe2000f8e18ff */
[----:B------:R-:W-:Y:S02]  /*34c0*/  PRMT R3, RZ, 0x654, R3 ;  /* 0x00000654ff037816 */ /* 0x000fe40000000003 */
[----:B------:R-:W2:Y:S01]  /*34d0*/  LDS.128 R4, [R4+0x120] ;  /* 0x0001200004047984 */ /* 0x000ea20000000c00 */
[----:B-1----:R-:W-:Y:S02]  /*34e0*/  @P0 SHF.L.U32 R2, R8, 0x1f, RZ ;  /* 0x0000001f08020819 */ /* 0x002fe400000006ff */
[----:B------:R-:W-:Y:S01]  /*34f0*/  SHF.L.U32 R0, R11, 0x1f, RZ ;  /* 0x0000001f0b007819 */ /* 0x000fe200000006ff */
[----:B------:R-:W-:Y:S01]  /*3500*/  @!PT LDS RZ, [RZ] ;  /* 0x00000000fffff984 */ /* 0x000fe20000000800 */
[----:B------:R-:W-:Y:S01]  /*3510*/  @!PT LDS RZ, [RZ] ;  /* 0x00000000fffff984 */ /* 0x000fe20000000800 */
[----:B------:R-:W-:Y:S01]  /*3520*/  @!PT LDS RZ, [RZ] ;  /* 0x00000000fffff984 */ /* 0x000fe20000000800 */
[----:B------:R-:W-:Y:S01]  /*3530*/  @!PT LDS RZ, [RZ] ;  /* 0x00000000fffff984 */ /* 0x000fe20000000800 */
[----:B------:R1:W-:Y:S06]  /*3540*/  MEMBAR.ALL.CTA ;  /* 0x0000000000007992 */ /* 0x0003ec0000008000 */
[----:B-1----:R-:W1:Y:S02]  /*3550*/  FENCE.VIEW.ASYNC.S ;  /* 0x00000000000073c6 */ /* 0x002e640000000000 */
[----:B-1----:R1:W-:Y:S01]  /*3560*/  SYNCS.ARRIVE.TRANS64.RED.A1T0 RZ, [R3+URZ], RZ ;  /* 0x000000ff03ff79a7 */ /* 0x0023e200081004ff */
[----:B------:R1:W3:Y:S01]  /*3570*/  @P0 SYNCS.PHASECHK.TRANS64.TRYWAIT P2, [UR4], R2 ;  /* 0x00000002ff0005a7 */ /* 0x0002e20008041104 */
[----:B------:R-:W-:Y:S01]  /*3580*/  ULEA.HI UR4, UR30, UR30, URZ, 0x1 ;  /* 0x0000001e1e047291 */ /* 0x000fe2000f8f08ff */
[----:B--2---:R-:W-:-:S03]  /*3590*/  LOP3.LUT P1, RZ, R6, 0x1, RZ, 0xc0, !PT ;  /* 0x0000000106ff7812 */ /* 0x004fc6000782c0ff */
[----:B------:R-:W-:Y:S02]  /*35a0*/  USHF.L.U32 UR11, UR4, 0x5, URZ ;  /* 0x00000005040b7899 */ /* 0x000fe400080006ff */
[----:B------:R-:W-:Y:S02]  /*35b0*/  ULOP3.LUT UR4, UR4, 0xffe, URZ, 0xc0, !UPT ;  /* 0x00000ffe04047892 */ /* 0x000fe4000f8ec0ff */
[----:B------:R-:W-:Y:S02]  /*35c0*/  ULOP3.LUT UR11, UR11, 0xffffffc0, URZ, 0xc0, !UPT ;  /* 0xffffffc00b0b7892 */ /* 0x000fe4000f8ec0ff */
[----:B------:R-:W-:Y:S02]  /*35d0*/  UIADD3 UR4, UPT, UPT, -UR4, UR30, URZ ;  /* 0x0000001e04047290 */ /* 0x000fe4000fffe1ff */
[----:B------:R-:W-:Y:S01]  /*35e0*/  UIADD3 UR11, UPT, UPT, UR42, UR11, URZ ;  /* 0x0000000b2a0b7290 */ /* 0x000fe2000fffe0ff */
[----:B------:R-:W2:Y:S03]  /*35f0*/  SYNCS.PHASECHK.TRANS64.TRYWAIT P0, [UR31+0xd0], R0 ;  /* 0x0000d000ff0075a7 */ /* 0x000ea6000800111f */
[----:B------:R-:W-:Y:S01]  /*3600*/  ULEA UR11, UR4, UR11, 0x14 ;  /* 0x0000000b040b7291 */ /* 0x000fe2000f8ea0ff */
[----:B-123--:R-:W-:Y:S11]  /*3610*/  @!P0 BRA `(.L_x_62) ;  /* 0x00000044000c8947 */ /* 0x00eff60003800000 */
.L_x_142:
[----:B------:R-:W-:Y:S01]  /*3620*/  IADD3 R10, PT, PT, R10, 0x1, RZ ;  /* 0x000000010a0a7810 */ /* 0x000fe20007ffe0ff */
[----:B------:R-:W-:Y:S06]  /*3630*/  BRA.U !UP4, `(.L_x_63) ;  /* 0x000000010cc07547 */ /* 0x000fec000b800000 */
[----:B------:R-:W-:Y:S01]  /*3640*/  UPLOP3.LUT UP2, UPT, UPT, UPT, UPT, 0x40, 0x4 ;  /* 0x000000000004789c */ /* 0x000fe20003f4e870 */
[----:B------:R-:W-:Y:S01]  /*3650*/  UMOV UR23, UR41 ;  /* 0x0000002900177c82 */ /* 0x000fe20008000000 */
[----:B------:R-:W-:Y:S01]  /*3660*/  UMOV UR22, UR40 ;  /* 0x0000002800167c82 */ /* 0x000fe20008000000 */
[----:B------:R-:W-:-:S08]  /*3670*/  UMOV UR10, UR24 ;  /* 0x00000018000a7c82 */ /* 0x000fd00008000000 */
.L_x_66:
[----:B------:R-:W-:Y:S02]  /*3680*/  UIADD3 UR23, UPT, UPT, UR23, 0x1, URZ ;  /* 0x0000000117177890 */ /* 0x000fe4000fffe0ff */
[----:B--2---:R-:W-:Y:S02]  /*3690*/  ULEA UR5, UR10, UR26, 0x3 ;  /* 0x0000001a0a057291 */ /* 0x004fe4000f8e18ff */
[----:B------:R-:W-:Y:S01]  /*36a0*/  UISETP.NE.AND UP3, UPT, UR23, URZ, UPT ;  /* 0x000000ff1700728c */ /* 0x000fe2000bf65270 */
[----:B---3--:R-:W-:Y:S10]  /*36b0*/  @P2 BRA `(.L_x_64) ;  /* 0x00000000000c2947 */ /* 0x008ff40003800000 */
[----:B-1----:R-:W-:Y:S04]  /*36c0*/  SHF.L.U32 R2, R8, 0x1f, RZ ;  /* 0x0000001f08027819 */ /* 0x002fe800000006ff */
[----:B------:R-:W1:Y:S02]  /*36d0*/  SYNCS.PHASECHK.TRANS64.TRYWAIT P0, [UR5], R2 ;  /* 0x00000002ff0075a7 */ /* 0x000e640008001105 */
[----:B-1----:R-:W-:Y:S05]  /*36e0*/  @!P0 BRA `(.L_x_65) ;  /* 0x0000004000f08947 */ /* 0x002fea0003800000 */
.L_x_64:
[----:B------:R-:W-:Y:S01]  /*36f0*/  UISETP.NE.AND UP0, UPT, UR22, 0x1, UPT ;  /* 0x000000011600788c */ /* 0x000fe2000bf05270 */
[----:B------:R-:W-:Y:S01]  /*3700*/  PLOP3.LUT P2, PT, PT, PT, PT, 0x80, 0x8 ;  /* 0x000000000008781c */ /* 0x000fe20003f4f070 */
[----:B------:R-:W-:Y:S02]  /*3710*/  UIADD3 UR4, UPT, UPT, UR10, 0x1, URZ ;  /* 0x000000010a047890 */ /* 0x000fe4000fffe0ff */
[----:B------:R-:W-:Y:S02]  /*3720*/  UIADD3 UR25, UPT, UPT, UR5, 0x28, URZ ;  /* 0x0000002805197890 */ /* 0x000fe4000fffe0ff */
[----:B------:R-:W-:Y:S01]  /*3730*/  UISETP.NE.AND UP1, UPT, UR4, 0x5, UPT ;  /* 0x000000050400788c */ /* 0x000fe2000bf25270 */
[----:B------:R-:W-:Y:S01]  /*3740*/  PLOP3.LUT P0, PT, PT, PT, UP0, 0x80, 0x8 ;  /* 0x000000000008781c */ /* 0x000fe20003f0f008 */
[----:B------:R-:W-:Y:S02]  /*3750*/  UIADD3 UR22, UPT, UPT, UR22, -0x1, URZ ;  /* 0xffffffff16167890 */ /* 0x000fe4000fffe0ff */
[----:B------:R-:W-:Y:S02]  /*3760*/  USEL UR6, URZ, 0x1, UP1 ;  /* 0x00000001ff067887 */ /* 0x000fe40008800000 */
[----:B------:R-:W-:Y:S01]  /*3770*/  USEL UR24, UR4, URZ, UP1 ;  /* 0x000000ff04187287 */ /* 0x000fe20008800000 */
[----:B------:R-:W-:Y:S01]  /*3780*/  UMOV UR7, 0x40004040 ;  /* 0x4000404000077882 */ /* 0x000fe20000000000 */
[----:B------:R-:W-:Y:S02]  /*3790*/  UMOV UR5, 0x40004040 ;  /* 0x4000404000057882 */ /* 0x000fe40000000000 */
[----:B------:R-:W-:Y:S01]  /*37a0*/  @UP0 ULEA UR4, UR24, UR26, 0x3 ;  /* 0x0000001a18040291 */ /* 0x000fe2000f8e18ff */
[----:B------:R-:W-:Y:S01]  /*37b0*/  LOP3.LUT R8, R8, UR6, RZ, 0x3c, !PT ;  /* 0x0000000608087c12 */ /* 0x000fe2000f8e3cff */
[----:B------:R-:W-:Y:S01]  /*37c0*/  ULEA UR6, UR10, UR29, 0x9 ;  /* 0x0000001d0a067291 */ /* 0x000fe2000f8e48ff */
[----:B------:R-:W-:Y:S02]  /*37d0*/  UMOV UR21, 0x40004040 ;  /* 0x4000404000157882 */ /* 0x000fe40000000000 */
[----:B-1----:R-:W-:Y:S01]  /*37e0*/  @P0 SHF.L.U32 R0, R8, 0x1f, RZ ;  /* 0x0000001f08000819 */ /* 0x002fe200000006ff */
[----:B------:R-:W-:Y:S02]  /*37f0*/  UIADD3 UR20, UPT, UPT, UR6, 0x2, URZ ;  /* 0x0000000206147890 */ /* 0x000fe4000fffe0ff */
[----:B------:R-:W-:Y:S01]  /*3800*/  UIADD3 UR16, UPT, UPT, UR6, 0x4, URZ ;  /* 0x0000000406107890 */ /* 0x000fe2000fffe0ff */
[----:B------:R2:W3:Y:S01]  /*3810*/  @P0 SYNCS.PHASECHK.TRANS64.TRYWAIT P2, [UR4], R0 ;  /* 0x00000000ff0005a7 */ /* 0x0004e20008041104 */
[----:B------:R-:W-:Y:S02]  /*3820*/  ULEA UR4, UR10, UR28, 0x9 ;  /* 0x0000001c0a047291 */ /* 0x000fe4000f8e48ff */
[----:B------:R-:W-:Y:S02]  /*3830*/  UIADD3 UR12, UPT, UPT, UR6, 0x6, URZ ;  /* 0x00000006060c7890 */ /* 0x000fe4000fffe0ff */
[----:B------:R-:W-:Y:S02]  /*3840*/  UIADD3 UR18, UPT, UPT, UR4, 0x2, URZ ;  /* 0x0000000204127890 */ /* 0x000fe4000fffe0ff */
[----:B------:R-:W-:Y:S02]  /*3850*/  UIADD3 UR14, UPT, UPT, UR4, 0x4, URZ ;  /* 0x00000004040e7890 */ /* 0x000fe4000fffe0ff */
[----:B------:R-:W-:Y:S01]  /*3860*/  UIADD3 UR8, UPT, UPT, UR4, 0x6, URZ ;  /* 0x0000000604087890 */ /* 0x000fe2000fffe0ff */
[----:B------:R2:W-:Y:S01]  /*3870*/  UTCHMMA gdesc[UR4], gdesc[UR6], tmem[UR11], tmem[UR38], idesc[UR39], UP2 ;  /* 0x00ff2606040075ea */ /* 0x0005e2000900000b */
[----:B------:R-:W-:Y:S01]  /*3880*/  UPLOP3.LUT UP2, UPT, UPT, UPT, UPT, 0x80, 0x8 ;  /* 0x000000000008789c */ /* 0x000fe20003f4f070 */
[----:B------:R-:W-:Y:S01]  /*3890*/  UMOV UR19, 0x40004040 ;  /* 0x4000404000137882 */ /* 0x000fe20000000000 */
[----:B------:R-:W-:Y:S01]  /*38a0*/  UMOV UR17, 0x40004040 ;  /* 0x4000404000117882 */ /* 0x000fe20000000000 */
[----:B------:R2:W-:Y:S01]  /*38b0*/  UTCHMMA gdesc[UR18], gdesc[UR20], tmem[UR11], tmem[UR36], idesc[UR37], UPT ;  /* 0x00ff2414120075ea */ /* 0x0005e2000b80000b */
[----:B------:R-:W-:Y:S01]  /*38c0*/  UMOV UR15, 0x40004040 ;  /* 0x40004040000f7882 */ /* 0x000fe20000000000 */
[----:B------:R-:W-:Y:S01]  /*38d0*/  UMOV UR13, 0x40004040 ;  /* 0x40004040000d7882 */ /* 0x000fe20000000000 */
[----:B------:R-:W-:Y:S01]  /*38e0*/  UMOV UR9, 0x40004040 ;  /* 0x4000404000097882 */ /* 0x000fe20000000000 */
[----:B------:R2:W-:Y:S01]  /*38f0*/  UTCHMMA gdesc[UR14], gdesc[UR16], tmem[UR11], tmem[UR34], idesc[UR35], UPT ;  /* 0x00ff22100e0075ea */ /* 0x0005e2000b80000b */
[----:B------:R2:W-:Y:S01]  /*3900*/  UTCHMMA gdesc[UR8], gdesc[UR12], tmem[UR11], tmem[UR32], idesc[UR33], UPT ;  /* 0x00ff200c080075ea */ /* 0x0005e2000b80000b */
[----:B------:R2:W-:Y:S01]  /*3910*/  UTCBAR.MULTICAST [UR25], URZ, UR27 ;  /* 0x000000ff190073e9 */ /* 0x0005e2000800081b */
[----:B------:R-:W-:Y:S01]  /*3920*/  UMOV UR10, UR24 ;  /* 0x00000018000a7c82 */ /* 0x000fe20008000000 */
[----:B------:R-:W-:Y:S05]  /*3930*/  BRA.U UP3, `(.L_x_66) ;  /* 0xfffffffd03507547 */ /* 0x000fea000b83ffff */
.L_x_63:
[----:B--2---:R-:W-:Y:S01]  /*3940*/  UIADD3 UR4, UPT, UPT, UR30, 0x1, URZ ;  /* 0x000000011e047890 */ /* 0x004fe2000fffe0ff */
[C---:B------:R-:W-:Y:S01]  /*3950*/  ISETP.NE.AND P0, PT, R10.reuse, 0x2, PT ;  /* 0x000000020a00780c */ /* 0x040fe20003f05270 */
[----:B------:R-:W-:Y:S02]  /*3960*/  UIADD3 UR5, UPT, UPT, UR31, 0xb0, URZ ;  /* 0x000000b01f057890 */ /* 0x000fe4000fffe0ff */
[----:B------:R-:W-:Y:S01]  /*3970*/  UISETP.NE.AND UP0, UPT, UR4, 0x4, UPT ;  /* 0x000000040400788c */ /* 0x000fe2000bf05270 */
[----:B-1----:R-:W-:Y:S02]  /*3980*/  SEL R0, RZ, 0x1, P0 ;  /* 0x00000001ff007807 */ /* 0x002fe40000000000 */
[----:B------:R-:W-:Y:S01]  /*3990*/  SEL R10, R10, RZ, P0 ;  /* 0x000000ff0a0a7207 */ /* 0x000fe20000000000 */
[----:B------:R-:W-:Y:S01]  /*39a0*/  USEL UR6, URZ, 0x1, UP0 ;  /* 0x00000001ff067887 */ /* 0x000fe20008000000 */
[----:B------:R-:W-:Y:S01]  /*39b0*/  LOP3.LUT R9, R9, R0, RZ, 0x3c, !PT ;  /* 0x0000000009097212 */ /* 0x000fe200078e3cff */
[----:B------:R-:W-:Y:S01]  /*39c0*/  USEL UR30, UR4, URZ, UP0 ;  /* 0x000000ff041e7287 */ /* 0x000fe20008000000 */
[----:B------:R1:W-:Y:S03]  /*39d0*/  UTCBAR [UR5], URZ ;  /* 0x000000ff050073e9 */ /* 0x0003e600080000ff */
[----:B------:R-:W-:Y:S01]  /*39e0*/  LOP3.LUT R11, R11, UR6, RZ, 0x3c, !PT ;  /* 0x000000060b0b7c12 */ /* 0x000fe2000f8e3cff */
[----:B------:R-:W-:Y:S07]  /*39f0*/  @P1 BRA `(.L_x_67) ;  /* 0xfffffff800881947 */ /* 0x000fee000383ffff */
[----:B------:R-:W2:Y:S01]  /*3a00*/  S2UR UR8, SR_CgaCtaId ;  /* 0x00000000000879c3 */ /* 0x000ea20000008800 */
[----:B------:R-:W-:Y:S01]  /*3a10*/  ELECT P0, URZ, PT ;  /* 0x0000000000ff782f */ /* 0x000fe20003800000 */
[----:B------:R-:W-:Y:S01]  /*3a20*/  IMAD.MOV.U32 R0, RZ, RZ, 0x1 ;  /* 0x00000001ff007424 */ /* 0x000fe200078e00ff */
[----:B------:R-:W-:Y:S01]  /*3a30*/  UIADD3 UR26, UPT, UPT, UR26, 0xd0, URZ ;  /* 0x000000d01a1a7890 */ /* 0x000fe2000fffe0ff */
[----:B------:R-:W-:Y:S01]  /*3a40*/  SHF.L.U32 R2, R11, 0x1f, RZ ;  /* 0x0000001f0b027819 */ /* 0x000fe200000006ff */
[----:B------:R-:W-:-:S03]  /*3a50*/  UMOV UR4, 0x40 ;  /* 0x0000004000047882 */ /* 0x000fc60000000000 */
[----:B------:R-:W-:Y:S01]  /*3a60*/  UVIRTCOUNT.DEALLOC.SMPOOL 0x80 ;  /* 0x000000800000784c */ /* 0x000fe20000000000 */
[----:B--2---:R-:W-:Y:S02]  /*3a70*/  ULEA UR8, UR8, UR4, 0x18 ;  /* 0x0000000408087291 */ /* 0x004fe4000f8ec0ff */
[----:B------:R-:W-:-:S07]  /*3a80*/  ULEA UR4, UR30, UR26, 0x3 ;  /* 0x0000001a1e047291 */ /* 0x000fce000f8e18ff */
[----:B------:R2:W-:Y:S02]  /*3a90*/  @P0 STS.U8 [UR8+0x1c], R0 ;  /* 0x00001c00ff000988 */ /* 0x0005e40008000008 */
[----:B------:R-:W4:Y:S02]  /*3aa0*/  SYNCS.PHASECHK.TRANS64.TRYWAIT P0, [UR4], R2 ;  /* 0x00000002ff0075a7 */ /* 0x000f240008001104 */
[----:B--2-4-:R-:W-:Y:S05]  /*3ab0*/  @!P0 BRA `(.L_x_68) ;  /* 0x0000004000148947 */ /* 0x014fea0003800000 */
.L_x_145:
[----:B------:R-:W-:-:S04]  /*3ac0*/  UIADD3 UR4, UPT, UPT, UR30, 0x1, URZ ;  /* 0x000000011e047890 */ /* 0x000fc8000fffe0ff */
[----:B------:R-:W-:-:S04]  /*3ad0*/  UISETP.NE.AND UP0, UPT, UR4, 0x4, UPT ;  /* 0x000000040400788c */ /* 0x000fc8000bf05270 */
[----:B------:R-:W-:Y:S02]  /*3ae0*/  USEL UR6, URZ, 0x1, UP0 ;  /* 0x00000001ff067887 */ /* 0x000fe40008000000 */
[----:B------:R-:W-:-:S04]  /*3af0*/  USEL UR4, UR4, URZ, UP0 ;  /* 0x000000ff04047287 */ /* 0x000fc80008000000 */
[----:B-1----:R-:W-:Y:S01]  /*3b00*/  ULEA UR5, UR4, UR26, 0x3 ;  /* 0x0000001a04057291 */ /* 0x002fe2000f8e18ff */
[----:B--2---:R-:W-:-:S04]  /*3b10*/  LOP3.LUT R2, R11, UR6, RZ, 0x3c, !PT ;  /* 0x000000060b027c12 */ /* 0x004fc8000f8e3cff */
[----:B------:R-:W-:-:S04]  /*3b20*/  SHF.L.U32 R3, R2, 0x1f, RZ ;  /* 0x0000001f02037819 */ /* 0x000fc800000006ff */
[----:B------:R-:W1:Y:S02]  /*3b30*/  SYNCS.PHASECHK.TRANS64.TRYWAIT P0, [UR5], R3 ;  /* 0x00000003ff0075a7 */ /* 0x000e640008001105 */
[----:B-1----:R-:W-:Y:S05]  /*3b40*/  @!P0 BRA `(.L_x_69) ;  /* 0x0000004000088947 */ /* 0x002fea0003800000 */
.L_x_147:
        /* <DEDUP_REMOVED lines=9> */
.L_x_149:
[----:B------:R-:W-:-:S04]  /*3be0*/  UIADD3 UR4, UPT, UPT, UR4, 0x1, URZ ;  /* 0x0000000104047890 */ /* 0x000fc8000fffe0ff */
[----:B------:R-:W-:-:S04]  /*3bf0*/  UISETP.NE.AND UP0, UPT, UR4, 0x4, UPT ;  /* 0x000000040400788c */ /* 0x000fc8000bf05270 */
[----:B------:R-:W-:Y:S02]  /*3c00*/  USEL UR5, URZ, 0x1, UP0 ;  /* 0x00000001ff057887 */ /* 0x000fe40008000000 */
[----:B------:R-:W-:-:S04]  /*3c10*/  USEL UR4, UR4, URZ, UP0 ;  /* 0x000000ff04047287 */ /* 0x000fc80008000000 */
[----:B------:R-:W-:Y:S01]  /*3c20*/  ULEA UR4, UR4, UR26, 0x3 ;  /* 0x0000001a04047291 */ /* 0x000fe2000f8e18ff */
[----:B------:R-:W-:-:S04]  /*3c30*/  LOP3.LUT R2, R2, UR5, RZ, 0x3c, !PT ;  /* 0x0000000502027c12 */ /* 0x000fc8000f8e3cff */
[----:B------:R-:W-:-:S04]  /*3c40*/  SHF.L.U32 R2, R2, 0x1f, RZ ;  /* 0x0000001f02027819 */ /* 0x000fc800000006ff */
[----:B------:R-:W2:Y:S02]  /*3c50*/  SYNCS.PHASECHK.TRANS64.TRYWAIT P0, [UR4], R2 ;  /* 0x00000002ff0075a7 */ /* 0x000ea40008001104 */
[----:B--2---:R-:W-:Y:S05]  /*3c60*/  @!P0 BRA `(.L_x_71) ;  /* 0x0000003c00f08947 */ /* 0x004fea0003800000 */
.L_x_151:
[----:B------:R-:W-:Y:S01]  /*3c70*/  NOP ;  /* 0x0000000000007918 */ /* 0x000fe20000000000 */
[----:B-1----:R-:W1:Y:S01]  /*3c80*/  LDS R0, [UR8+0x14] ;  /* 0x00001408ff007984 */ /* 0x002e620008000800 */
[----:B------:R-:W-:Y:S01]  /*3c90*/  ULOP3.LUT UR4, UR42, 0xffff, URZ, 0xc0, !UPT ;  /* 0x0000ffff2a047892 */ /* 0x000fe2000f8ec0ff */
[----:B------:R-:W-:Y:S01]  /*3ca0*/  UMOV UR5, 0xffff ;  /* 0x0000ffff00057882 */ /* 0x000fe20000000000 */
[----:B------:R-:W-:Y:S02]  /*3cb0*/  UMOV UR6, 0x1 ;  /* 0x0000000100067882 */ /* 0x000fe40000000000 */
[----:B------:R-:W-:-:S04]  /*3cc0*/  USHF.R.U32.HI UR4, URZ, 0x5, UR4 ;  /* 0x00000005ff047899 */ /* 0x000fc80008011604 */
[----:B------:R-:W-:Y:S02]  /*3cd0*/  USHF.L.U32 UR5, UR5, UR4, URZ ;  /* 0x0000000405057299 */ /* 0x000fe400080006ff */
[----:B------:R-:W-:-:S04]  /*3ce0*/  USHF.L.U32 UR4, UR6, UR4, URZ ;  /* 0x0000000406047299 */ /* 0x000fc800080006ff */
[----:B-1----:R-:W-:-:S04]  /*3cf0*/  LOP3.LUT R0, R0, UR5, RZ, 0xc0, !PT ;  /* 0x0000000500007c12 */ /* 0x002fc8000f8ec0ff */
[----:B------:R-:W-:-:S13]  /*3d00*/  ISETP.NE.AND P0, PT, R0, UR5, PT ;  /* 0x0000000500007c0c */ /* 0x000fda000bf05270 */
[----:B------:R-:W-:Y:S05]  /*3d10*/  @P0 BRA `(.L_x_72) ;  /* 0x0000000000580947 */ /* 0x000fea0003800000 */
[----:B------:R-:W1:Y:S02]  /*3d20*/  LDS R0, [UR8+0x18] ;  /* 0x00001808ff007984 */ /* 0x000e640008000800 */
[----:B-1----:R-:W-:-:S04]  /*3d30*/  LOP3.LUT R0, R0, UR4, RZ, 0xc0, !PT ;  /* 0x0000000400007c12 */ /* 0x002fc8000f8ec0ff */
[----:B------:R-:W-:-:S13]  /*3d40*/  ISETP.NE.AND P0, PT, R0, UR4, PT ;  /* 0x0000000400007c0c */ /* 0x000fda000bf05270 */
[----:B------:R-:W-:Y:S05]  /*3d50*/  @P0 BRA `(.L_x_73) ;  /* 0x00000000003c0947 */ /* 0x000fea0003800000 */
[----:B------:R-:W1:Y:S01]  /*3d60*/  S2R R2, SR_LANEID ;  /* 0x0000000000027919 */ /* 0x000e620000000000 */
[----:B------:R-:W-:-:S06]  /*3d70*/  ULOP3.LUT UR5, URZ, UR5, URZ, 0x33, !UPT ;  /* 0x00000005ff057292 */ /* 0x000fcc000f8e33ff */
[----:B------:R-:W-:-:S04]  /*3d80*/  IMAD.U32 R0, RZ, RZ, UR5 ;  /* 0x00000005ff007e24 */ /* 0x000fc8000f8e00ff */
[----:B------:R2:W4:Y:S02]  /*3d90*/  REDUX UR7, R0 ;  /* 0x00000000000773c4 */ /* 0x0005240000000000 */
[----:B------:R1:W-:Y:S01]  /*3da0*/  UTCATOMSWS.AND URZ, UR5 ;  /* 0x0000000500ff79e3 */ /* 0x0003e20008000000 */
[----:B--2---:R-:W-:Y:S01]  /*3db0*/  LOP3.LUT R0, RZ, UR4, RZ, 0x33, !PT ;  /* 0x00000004ff007c12 */ /* 0x004fe2000f8e33ff */
[----:B------:R-:W-:Y:S02]  /*3dc0*/  VOTEU.ANY UR4, UPT, PT ;  /* 0x0000000000047886 */ /* 0x000fe400038e0100 */
[----:B------:R-:W-:Y:S02]  /*3dd0*/  UFLO.U32 UR4, UR4 ;  /* 0x00000004000472bd */ /* 0x000fe400080e0000 */
[----:B------:R-:W2:Y:S04]  /*3de0*/  REDUX UR6, R0 ;  /* 0x00000000000673c4 */ /* 0x000ea80000000000 */
[----:B-1----:R-:W-:-:S02]  /*3df0*/  ISETP.EQ.U32.AND P0, PT, R2, UR4, PT ;  /* 0x0000000402007c0c */ /* 0x002fc4000bf02070 */
[----:B----4-:R-:W-:-:S11]  /*3e00*/  MOV R2, UR7 ;  /* 0x0000000700027c02 */ /* 0x010fd60008000f00 */
[----:B------:R1:W-:Y:S01]  /*3e10*/  @P0 ATOMS.AND RZ, [UR8+0x14], R2 ;  /* 0x00001402ffff098c */ /* 0x0003e2000a800008 */
[----:B--2---:R-:W-:-:S05]  /*3e20*/  IMAD.U32 R0, RZ, RZ, UR6 ;  /* 0x00000006ff007e24 */ /* 0x004fca000f8e00ff */
[----:B------:R1:W-:Y:S01]  /*3e30*/  @P0 ATOMS.AND RZ, [UR8+0x18], R0 ;  /* 0x00001800ffff098c */ /* 0x0003e2000a800008 */
[----:B------:R-:W-:Y:S05]  /*3e40*/  BRA `(.L_x_74) ;  /* 0x0000000000147947 */ /* 0x000fea0003800000 */
.L_x_73:
[----:B------:R-:W-:Y:S02]  /*3e50*/  MOV R2, 0x3e70 ;  /* 0x00003e7000027802 */ /* 0x000fe40000000f00 */
[----:B---3-5:R-:W-:Y:S05]  /*3e60*/  CALL.REL.NOINC `($__internal_0_$__cuda_sm10x_tcgen05_guardrail_trap_col_being_dealloced_not_returned_by_alloc) ;  /* 0x0000004000647944 */ /* 0x028fea0003c00000 */
[----:B------:R-:W-:Y:S05]  /*3e70*/  BRA `(.L_x_74) ;  /* 0x0000000000087947 */ /* 0x000fea0003800000 */
.L_x_72:
[----:B------:R-:W-:Y:S02]  /*3e80*/  MOV R2, 0x3ea0 ;  /* 0x00003ea000027802 */ /* 0x000fe40000000f00 */
[----:B---3-5:R-:W-:Y:S05]  /*3e90*/  CALL.REL.NOINC `($__internal_2_$__cuda_sm10x_tcgen05_guardrail_trap_unallocated_columns_being_dealloced) ;  /* 0x0000004000707944 */ /* 0x028fea0003c00000 */
.L_x_74:
[----:B------:R-:W-:Y:S01]  /*3ea0*/  NOP ;  /* 0x0000000000007918 */ /* 0x000fe20000000000 */
[----:B------:R-:W-:Y:S05]  /*3eb0*/  EXIT ;  /* 0x000000000000794d */ /* 0x000fea0003800000 */
.L_x_56:
[----:B------:R-:W-:-:S09]  /*3ec0*/  UISETP.NE.OR UP0, UPT, UR22, 0x3, !UP3 ;  /* 0x000000031600788c */ /* 0x000fd2000df05670 */
[----:B------:R-:W-:Y:S05]  /*3ed0*/  BRA.U UP0, `(.L_x_75) ;  /* 0x0000000d00f07547 */ /* 0x000fea000b800000 */
[----:B------:R-:W1:Y:S01]  /*3ee0*/  LDCU UR28, c[0x0][0x370] ;  /* 0x00006e00ff1c77ac */ /* 0x000e620008000800 */
[----:B------:R-:W2:Y:S01]  /*3ef0*/  LDC.64 R16, c[0x0][0x348] ;  /* 0x0000d200ff107b82 */ /* 0x000ea20000000a00 */
[----:B------:R-:W-:Y:S02]  /*3f00*/  HFMA2 R13, -RZ, RZ, 0, 0 ;  /* 0x00000000ff0d7431 */ /* 0x000fe400000001ff */
[----:B------:R-:W-:Y:S01]  /*3f10*/  IMAD.MOV.U32 R15, RZ, RZ, 0x1 ;  /* 0x00000001ff0f7424 */ /* 0x000fe200078e00ff */
[----:B------:R-:W1:Y:S01]  /*3f20*/  LDCU.128 UR32, c[0x0][0xb10] ;  /* 0x00016200ff2077ac */ /* 0x000e620008000c00 */
[----:B------:R-:W-:Y:S01]  /*3f30*/  IMAD.MOV.U32 R14, RZ, RZ, RZ ;  /* 0x000000ffff0e7224 */ /* 0x000fe200078e00ff */
[----:B------:R-:W-:Y:S01]  /*3f40*/  MOV R7, 0x1000 ;  /* 0x0000100000077802 */ /* 0x000fe20000000f00 */
[----:B------:R-:W3:Y:S01]  /*3f50*/  LDCU UR27, c[0x0][0x374] ;  /* 0x00006e80ff1b77ac */ /* 0x000ee20008000800 */
[----:B------:R-:W4:Y:S01]  /*3f60*/  LDC.64 R2, c[0x0][0x888] ;  /* 0x00022200ff027b82 */ /* 0x000f220000000a00 */
[----:B------:R-:W3:Y:S01]  /*3f70*/  LDCU UR15, c[0x0][0xb0c] ;  /* 0x00016180ff0f77ac */ /* 0x000ee20008000800 */
[----:B------:R-:W3:Y:S06]  /*3f80*/  LDCU UR38, c[0x0][0xb20] ;  /* 0x00016400ff2677ac */ /* 0x000eec0008000800 */
[----:B------:R-:W2:Y:S01]  /*3f90*/  LDC.64 R4, c[0x0][0x890] ;  /* 0x00022400ff047b82 */ /* 0x000ea20000000a00 */
[----:B------:R-:W3:Y:S01]  /*3fa0*/  LDCU UR4, c[0x0][0xb30] ;  /* 0x00016600ff0477ac */ /* 0x000ee20008000800 */
[----:B-1----:R-:W-:-:S02]  /*3fb0*/  UIMAD.WIDE.U32 UR6, UR28, UR32, URZ ;  /* 0x000000201c0672a5 */ /* 0x002fc4000f8e00ff */
[----:B---3--:R-:W-:Y:S01]  /*3fc0*/  UIMAD.WIDE.U32 UR8, UR27, UR35, URZ ;  /* 0x000000231b0872a5 */ /* 0x008fe2000f8e00ff */
[----:B------:R-:W-:Y:S01]  /*3fd0*/  UMOV UR24, 0x400 ;  /* 0x0000040000187882 */ /* 0x000fe20000000000 */
[----:B------:R-:W-:-:S03]  /*3fe0*/  UPLOP3.LUT UP3, UPT, UPT, UPT, UPT, 0x40, 0x4 ;  /* 0x000000000004789c */ /* 0x000fc60003f6e870 */
[----:B------:R-:W-:Y:S01]  /*3ff0*/  UMOV UR6, UR7 ;  /* 0x0000000700067c82 */ /* 0x000fe20008000000 */
[----:B------:R-:W-:Y:S01]  /*4000*/  UISETP.GE.AND UP0, UPT, UR40, 0x1, UPT ;  /* 0x000000012800788c */ /* 0x000fe2000bf06270 */
[----:B------:R-:W-:Y:S01]  /*4010*/  UMOV UR29, UR9 ;  /* 0x00000009001d7c82 */ /* 0x000fe20008000000 */
[----:B------:R-:W-:Y:S01]  /*4020*/  UISETP.NE.AND UP4, UPT, UR40, 0x1, UPT ;  /* 0x000000012800788c */ /* 0x000fe2000bf85270 */
[----:B------:R-:W1:Y:S01]  /*4030*/  LDCU.64 UR16, c[0x0][0xb28] ;  /* 0x00016500ff1077ac */ /* 0x000e620008000a00 */
[----:B------:R-:W-:Y:S02]  /*4040*/  ULEA UR24, UR54, UR24, 0x18 ;  /* 0x0000001836187291 */ /* 0x000fe4000f8ec0ff */
[----:B------:R-:W-:Y:S02]  /*4050*/  UISETP.NE.AND UP6, UPT, UR15, 0x1, UPT ;  /* 0x000000010f00788c */ /* 0x000fe4000bfc5270 */
[----:B------:R-:W-:Y:S02]  /*4060*/  UISETP.NE.AND UP5, UPT, UR34, 0x1, UPT ;  /* 0x000000012200788c */ /* 0x000fe4000bfa5270 */
[----:B------:R-:W-:-:S02]  /*4070*/  USHF.R.U32.HI UR31, URZ, UR33, UR6 ;  /* 0x00000021ff1f7299 */ /* 0x000fc40008011606 */
[----:B------:R-:W-:Y:S02]  /*4080*/  USHF.R.U32.HI UR29, URZ, UR38, UR29 ;  /* 0x00000026ff1d7299 */ /* 0x000fe4000801161d */
[----:B------:R-:W-:Y:S01]  /*4090*/  UISETP.NE.AND UP2, UPT, UR4, 0x1, UPT ;  /* 0x000000010400788c */ /* 0x000fe2000bf45270 */
[----:B------:R-:W-:-:S10]  /*40a0*/  UMOV UR12, URZ ;  /* 0x000000ff000c7c82 */ /* 0x000fd40008000000 */
.L_x_84:
[C---:B------:R-:W-:Y:S02]  /*40b0*/  LEA R12, R14.reuse, UR24, 0x3 ;  /* 0x000000180e0c7c11 */ /* 0x040fe4000f8e18ff */
[----:B------:R-:W-:Y:S02]  /*40c0*/  SHF.L.U32 R0, R13, 0x1f, RZ ;  /* 0x0000001f0d007819 */ /* 0x000fe400000006ff */
[----:B------:R-:W-:Y:S02]  /*40d0*/  LEA R8, R14, UR24, 0x4 ;  /* 0x000000180e087c11 */ /* 0x000fe4000f8e20ff */
[----:B---3--:R-:W3:Y:S02]  /*40e0*/  SYNCS.PHASECHK.TRANS64.TRYWAIT P0, [R12+URZ+0x90], R0 ;  /* 0x000090000c0075a7 */ /* 0x008ee400080011ff */
[----:B---3--:R-:W-:Y:S05]  /*40f0*/  @!P0 BRA `(.L_x_76) ;  /* 0x0000003800e48947 */ /* 0x008fea0003800000 */
.L_x_152:
[----:B------:R-:W1:Y:S01]  /*4100*/  LDS.128 R8, [R8+0x120] ;  /* 0x0001200008087984 */ /* 0x000e620000000c00 */
[----:B------:R-:W-:Y:S01]  /*4110*/  UISETP.GE.AND UP0, UPT, UR40, 0x1, UPT ;  /* 0x000000012800788c */ /* 0x000fe2000bf06270 */
[----:B------:R-:W-:Y:S01]  /*4120*/  @!PT LDS RZ, [RZ] ;  /* 0x00000000fffff984 */ /* 0x000fe20000000800 */
[----:B------:R-:W-:Y:S01]  /*4130*/  @!PT LDS RZ, [RZ] ;  /* 0x00000000fffff984 */ /* 0x000fe20000000800 */
[----:B------:R-:W-:Y:S01]  /*4140*/  @!PT LDS RZ, [RZ] ;  /* 0x00000000fffff984 */ /* 0x000fe20000000800 */
[----:B------:R-:W-:Y:S01]  /*4150*/  @!PT LDS RZ, [RZ] ;  /* 0x00000000fffff984 */ /* 0x000fe20000000800 */
[----:B------:R2:W-:Y:S06]  /*4160*/  MEMBAR.ALL.CTA ;  /* 0x0000000000007992 */ /* 0x0005ec0000008000 */
[----:B--2---:R-:W2:Y:S01]  /*4170*/  FENCE.VIEW.ASYNC.S ;  /* 0x00000000000073c6 */ /* 0x004ea20000000000 */
[----:B-1----:R-:W-:Y:S11]  /*4180*/  LOP3.LUT P0, RZ, R10, 0x1, RZ, 0xc0, !PT ;  /* 0x000000010aff7812 */ /* 0x002ff6000780c0ff */
[----:B------:R-:W-:Y:S02]  /*4190*/  @!UPT UIADD3 URZ, UPT, UPT, URZ, URZ, URZ ;  /* 0x000000fffffff290 */ /* 0x000fe4000fffe0ff */
[----:B--2---:R-:W-:Y:S01]  /*41a0*/  VOTEU.ANY UP1, P0 ;  /* 0x0000000000ff7886 */ /* 0x004fe20000020100 */
[----:B------:R-:W-:Y:S11]  /*41b0*/  PLOP3.LUT P0, PT, PT, PT, UP1, 0x80, 0x8 ;  /* 0x000000000008781c */ /* 0x000ff60003f0f018 */
[----:B------:R-:W-:Y:S02]  /*41c0*/  @!UPT UIADD3 URZ, UPT, UPT, URZ, URZ, URZ ;  /* 0x000000fffffff290 */ /* 0x000fe4000fffe0ff */
[----:B---3--:R-:W-:Y:S02]  /*41d0*/  @P0 SHF.R.U32.HI R0, RZ, 0x10, R9 ;  /* 0x00000010ff000819 */ /* 0x008fe40000011609 */
[----:B------:R-:W-:Y:S02]  /*41e0*/  @P0 MOV R6, R8 ;  /* 0x0000000800060202 */ /* 0x000fe40000000f00 */
[----:B------:R-:W-:Y:S01]  /*41f0*/  @P0 R2UR UR4, R0 ;  /* 0x00000000000402ca */ /* 0x000fe200000e0000 */
[----:B------:R-:W-:Y:S01]  /*4200*/  VIADD R0, R12, 0xa0 ;  /* 0x000000a00c007836 */ /* 0x000fe20000000000 */
[----:B------:R-:W-:Y:S02]  /*4210*/  @P0 LOP3.LUT R8, R9, 0xffff, RZ, 0xc0, !PT ;  /* 0x0000ffff09080812 */ /* 0x000fe400078ec0ff */
[----:B------:R-:W-:Y:S02]  /*4220*/  @P0 R2UR UR6, R6 ;  /* 0x00000000060602ca */ /* 0x000fe400000e0000 */
[----:B------:R-:W-:Y:S02]  /*4230*/  PRMT R0, RZ, 0x654, R0 ;  /* 0x00000654ff007816 */ /* 0x000fe40000000000 */
[----:B------:R-:W-:Y:S02]  /*4240*/  @P0 R2UR UR5, R8 ;  /* 0x00000000080502ca */ /* 0x000fe400000e0000 */
[----:B------:R1:W-:Y:S03]  /*4250*/  SYNCS.ARRIVE.TRANS64.RED.A1T0 RZ, [R0+URZ], RZ ;  /* 0x000000ff00ff79a7 */ /* 0x0003e600081004ff */
[----:B------:R-:W-:Y:S04]  /*4260*/  @UP1 UMOV UR25, UR4 ;  /* 0x0000000400191c82 */ /* 0x000fe80008000000 */
[----:B------:R-:W-:Y:S04]  /*4270*/  @UP1 UMOV UR14, UR6 ;  /* 0x00000006000e1c82 */ /* 0x000fe80008000000 */
[----:B------:R-:W-:Y:S01]  /*4280*/  @UP1 UMOV UR13, UR5 ;  /* 0x00000005000d1c82 */ /* 0x000fe20008000000 */
[----:B------:R-:W-:Y:S05]  /*4290*/  BRA.U !UP0, `(.L_x_77) ;  /* 0x0000000108a47547 */ /* 0x000fea000b800000 */
[----:B------:R-:W-:Y:S02]  /*42a0*/  UIMAD.WIDE.U32 UR8, UR13, UR35, URZ ;  /* 0x000000230d0872a5 */ /* 0x000fe4000f8e00ff */
[----:B------:R-:W-:Y:S02]  /*42b0*/  UIMAD.WIDE.U32 UR10, UR14, UR32, URZ ;  /* 0x000000200e0a72a5 */ /* 0x000fe4000f8e00ff */
[----:B------:R-:W-:Y:S02]  /*42c0*/  USEL UR4, UR27, UR29, !UP5 ;  /* 0x0000001d1b047287 */ /* 0x000fe4000e800000 */
[----:B------:R-:W-:Y:S02]  /*42d0*/  USEL UR7, UR28, UR31, !UP6 ;  /* 0x0000001f1c077287 */ /* 0x000fe4000f000000 */
[----:B------:R-:W-:Y:S02]  /*42e0*/  UIMAD.WIDE.U32 UR18, UR4, UR16, URZ ;  /* 0x00000010041272a5 */ /* 0x000fe4000f8e00ff */
[----:B------:R-:W-:Y:S01]  /*42f0*/  UIMAD.WIDE.U32 UR20, UR7, UR16, URZ ;  /* 0x00000010071472a5 */ /* 0x000fe2000f8e00ff */
[----:B------:R-:W-:Y:S02]  /*4300*/  UMOV UR5, UR9 ;  /* 0x0000000900057c82 */ /* 0x000fe40008000000 */
[----:B------:R-:W-:Y:S03]  /*4310*/  USHF.R.U32.HI UR6, URZ, UR38, UR5 ;  /* 0x00000026ff067299 */ /* 0x000fe60008011605 */
[----:B------:R-:W-:Y:S01]  /*4320*/  UMOV UR5, UR11 ;  /* 0x0000000b00057c82 */ /* 0x000fe20008000000 */
[----:B------:R-:W-:Y:S02]  /*4330*/  USEL UR6, UR13, UR6, !UP5 ;  /* 0x000000060d067287 */ /* 0x000fe4000e800000 */
[----:B------:R-:W-:Y:S02]  /*4340*/  USHF.R.U32.HI UR8, URZ, UR33, UR5 ;  /* 0x00000021ff087299 */ /* 0x000fe40008011605 */
[----:B------:R-:W-:Y:S01]  /*4350*/  UIMAD.WIDE.U32 UR10, UR6, UR16, URZ ;  /* 0x00000010060a72a5 */ /* 0x000fe2000f8e00ff */
[----:B------:R-:W-:Y:S02]  /*4360*/  UMOV UR5, UR19 ;  /* 0x0000001300057c82 */ /* 0x000fe40008000000 */
[----:B------:R-:W-:Y:S03]  /*4370*/  @UP4 USHF.R.U32.HI UR4, URZ, UR17, UR5 ;  /* 0x00000011ff044299 */ /* 0x000fe60008011605 */
[----:B------:R-:W-:Y:S01]  /*4380*/  UMOV UR5, UR21 ;  /* 0x0000001500057c82 */ /* 0x000fe20008000000 */
[----:B------:R-:W-:Y:S02]  /*4390*/  UIMAD UR4, UR40, UR4, URZ ;  /* 0x00000004280472a4 */ /* 0x000fe4000f8e02ff */
[----:B------:R-:W-:Y:S02]  /*43a0*/  @UP4 USHF.R.U32.HI UR7, URZ, UR17, UR5 ;  /* 0x00000011ff074299 */ /* 0x000fe40008011605 */
[----:B------:R-:W-:Y:S02]  /*43b0*/  USEL UR5, UR14, UR8, !UP6 ;  /* 0x000000080e057287 */ /* 0x000fe4000f000000 */
[----:B------:R-:W-:Y:S02]  /*43c0*/  UIMAD UR8, UR40, UR7, URZ ;  /* 0x00000007280872a4 */ /* 0x000fe4000f8e02ff */
[----:B------:R-:W-:Y:S03]  /*43d0*/  UISETP.GE.AND UP0, UPT, UR6, UR4, UPT ;  /* 0x000000040600728c */ /* 0x000fe6000bf06270 */
[----:B------:R-:W-:Y:S01]  /*43e0*/  UMOV UR4, UR11 ;  /* 0x0000000b00047c82 */ /* 0x000fe20008000000 */
[----:B------:R-:W-:Y:S02]  /*43f0*/  UISETP.GE.OR UP0, UPT, UR5, UR8, UP0 ;  /* 0x000000080500728c */ /* 0x000fe40008706670 */
[----:B------:R-:W-:Y:S02]  /*4400*/  USHF.R.U32.HI UR4, URZ, UR17, UR4 ;  /* 0x00000011ff047299 */ /* 0x000fe40008011604 */
[----:B------:R-:W-:Y:S02]  /*4410*/  UIMAD.WIDE.U32 UR8, UR5, UR16, URZ ;  /* 0x00000010050872a5 */ /* 0x000fe4000f8e00ff */
[----:B------:R-:W-:Y:S04]  /*4420*/  USEL UR10, UR6, UR4, !UP4 ;  /* 0x00000004060a7287 */ /* 0x000fe8000e000000 */
[----:B------:R-:W-:Y:S01]  /*4430*/  UIADD3 UR11, UPT, UPT, -UR10, URZ, URZ ;  /* 0x000000ff0a0b7290 */ /* 0x000fe2000fffe1ff */
[----:B------:R-:W-:Y:S02]  /*4440*/  @!UP0 UMOV UR4, UR9 ;  /* 0x0000000900048c82 */ /* 0x000fe40008000000 */
[----:B------:R-:W-:Y:S02]  /*4450*/  @!UP0 USHF.R.U32.HI UR4, URZ, UR17, UR4 ;  /* 0x00000011ff048299 */ /* 0x000fe40008011604 */
[----:B------:R-:W-:Y:S02]  /*4460*/  UIMAD UR8, UR40, UR11, UR6 ;  /* 0x0000000b280872a4 */ /* 0x000fe4000f8e0206 */
[----:B------:R-:W-:Y:S04]  /*4470*/  @!UP0 USEL UR4, UR5, UR4, !UP4 ;  /* 0x0000000405048287 */ /* 0x000fe8000e000000 */
[----:B------:R-:W-:Y:S02]  /*4480*/  @!UP0 UIMAD UR8, UR7, UR8, UR4 ;  /* 0x00000008070882a4 */ /* 0x000fe4000f8e0204 */
[----:B------:R-:W-:Y:S02]  /*4490*/  @!UP0 UIADD3 UR9, UPT, UPT, UR10, -UR4, URZ ;  /* 0x800000040a098290 */ /* 0x000fe4000fffe0ff */
[----:B------:R-:W-:Y:S02]  /*44a0*/  UIADD3 UR4, UPT, UPT, -UR5, URZ, URZ ;  /* 0x000000ff05047290 */ /* 0x000fe4000fffe1ff */
[----:B------:R-:W-:Y:S02]  /*44b0*/  UIADD3 UR7, UPT, UPT, -UR6, URZ, URZ ;  /* 0x000000ff06077290 */ /* 0x000fe4000fffe1ff */
[----:B------:R-:W-:Y:S02]  /*44c0*/  @!UP0 UIMAD UR6, UR9, UR40, UR5 ;  /* 0x00000028090682a4 */ /* 0x000fe4000f8e0205 */
[----:B------:R-:W-:Y:S02]  /*44d0*/  UIMAD UR14, UR15, UR4, UR14 ;  /* 0x000000040f0e72a4 */ /* 0x000fe4000f8e020e */
[----:B------:R-:W-:Y:S01]  /*44e0*/  UIMAD UR13, UR34, UR7, UR13 ;  /* 0x00000007220d72a4 */ /* 0x000fe2000f8e020d */
[----:B------:R-:W-:Y:S02]  /*44f0*/  @!UP0 UMOV UR5, UR8 ;  /* 0x0000000800058c82 */ /* 0x000fe40008000000 */
[----:B------:R-:W-:Y:S02]  /*4500*/  UIMAD UR14, UR5, UR15, UR14 ;  /* 0x0000000f050e72a4 */ /* 0x000fe4000f8e020e */
[----:B------:R-:W-:Y:S11]  /*4510*/  UIMAD UR13, UR6, UR34, UR13 ;  /* 0x00000022060d72a4 */ /* 0x000ff6000f8e020d */
[----:B------:R-:W-:Y:S01]  /*4520*/  @!UPT UIADD3 URZ, UPT, UPT, URZ, URZ, URZ ;  /* 0x000000fffffff290 */ /* 0x000fe2000fffe0ff */
.L_x_77:
[----:B------:R-:W2:Y:S01]  /*4530*/  @!UP2 LDCU.128 UR20, c[0x0][0xb10] ;  /* 0x00016200ff14a7ac */ /* 0x000ea20008000c00 */
[C---:B------:R-:W-:Y:S02]  /*4540*/  ISETP.NE.U32.AND P1, PT, R4.reuse, RZ, PT ;  /* 0x000000ff0400720c */ /* 0x040fe40003f25070 */
[----:B------:R-:W-:Y:S02]  /*4550*/  ISETP.NE.U32.AND P0, PT, R4, RZ, PT ;  /* 0x000000ff0400720c */ /* 0x000fe40003f05070 */
[C---:B------:R-:W-:Y:S02]  /*4560*/  ISETP.NE.AND.EX P1, PT, R5.reuse, RZ, PT, P1 ;  /* 0x000000ff0500720c */ /* 0x040fe40003f25310 */
[----:B------:R-:W-:Y:S01]  /*4570*/  ISETP.NE.AND.EX P0, PT, R5, RZ, PT, P0 ;  /* 0x000000ff0500720c */ /* 0x000fe20003f05300 */
[----:B------:R-:W3:Y:S01]  /*4580*/  @!UP2 LDCU UR5, c[0x0][0xb0c] ;  /* 0x00016180ff05a7ac */ /* 0x000ee20008000800 */
[----:B------:R-:W-:Y:S02]  /*4590*/  USHF.L.U32 UR11, UR26, 0x6, URZ ;  /* 0x000000061a0b7899 */ /* 0x000fe400080006ff */
[----:B------:R-:W-:Y:S02]  /*45a0*/  USHF.L.U32 UR10, UR30, 0x6, URZ ;  /* 0x000000061e0a7899 */ /* 0x000fe400080006ff */
[----:B--2---:R-:W-:Y:S07]  /*45b0*/  UIMAD.WIDE.U32 UR6, UR14, UR20, URZ ;  /* 0x000000140e0672a5 */ /* 0x004fee000f8e00ff */
[----:B------:R-:W-:Y:S01]  /*45c0*/  @!UP2 UMOV UR4, UR7 ;  /* 0x000000070004ac82 */ /* 0x000fe20008000000 */
[----:B---3--:R-:W-:Y:S02]  /*45d0*/  @!UP2 UISETP.NE.AND UP0, UPT, UR5, 0x1, UPT ;  /* 0x000000010500a88c */ /* 0x008fe4000bf05270 */
[----:B------:R-:W-:Y:S02]  /*45e0*/  @!UP2 USHF.R.U32.HI UR4, URZ, UR21, UR4 ;  /* 0x00000015ff04a299 */ /* 0x000fe40008011604 */
[----:B------:R-:W-:Y:S02]  /*45f0*/  UIMAD.WIDE.U32 UR6, UR13, UR23, URZ ;  /* 0x000000170d0672a5 */ /* 0x000fe4000f8e00ff */
[----:B------:R-:W-:Y:S02]  /*4600*/  @!UP2 USEL UR8, UR14, UR4, !UP0 ;  /* 0x000000040e08a287 */ /* 0x000fe4000c000000 */
[----:B------:R-:W-:Y:S03]  /*4610*/  @!UP2 UISETP.NE.AND UP0, UPT, UR22, 0x1, UPT ;  /* 0x000000011600a88c */ /* 0x000fe6000bf05270 */
[----:B------:R-:W-:Y:S02]  /*4620*/  @!UP2 UMOV UR6, UR7 ;  /* 0x000000070006ac82 */ /* 0x000fe40008000000 */
[----:B------:R-:W2:Y:S02]  /*4630*/  @!UP2 LDCU UR4, c[0x0][0xb20] ;  /* 0x00016400ff04a7ac */ /* 0x000ea40008000800 */
[----:B--2---:R-:W-:Y:S04]  /*4640*/  @!UP2 USHF.R.U32.HI UR6, URZ, UR4, UR6 ;  /* 0x00000004ff06a299 */ /* 0x004fe80008011606 */
[----:B------:R-:W-:Y:S04]  /*4650*/  @!UP2 USEL UR6, UR13, UR6, !UP0 ;  /* 0x000000060d06a287 */ /* 0x000fe8000c000000 */
[----:B------:R-:W-:Y:S02]  /*4660*/  @!UP2 UIADD3 UR4, UPT, UPT, -UR8, UR6, URZ ;  /* 0x000000060804a290 */ /* 0x000fe4000fffe1ff */
[----:B------:R-:W-:Y:S02]  /*4670*/  @!UP2 UIADD3 UR6, UPT, UPT, UR8, -UR6, URZ ;  /* 0x800000060806a290 */ /* 0x000fe4000fffe0ff */
[----:B------:R-:W-:Y:S02]  /*4680*/  @!UP2 UIMAD UR14, UR4, UR5, UR14 ;  /* 0x00000005040ea2a4 */ /* 0x000fe4000f8e020e */
[----:B------:R-:W-:Y:S01]  /*4690*/  @!UP2 UIMAD UR13, UR6, UR22, UR13 ;  /* 0x00000016060da2a4 */ /* 0x000fe2000f8e020d */
[----:B------:R-:W-:Y:S11]  /*46a0*/  BRA.U UP3, `(.L_x_78) ;  /* 0x0000000103107547 */ /* 0x000ff6000b800000 */
[----:B------:R-:W-:Y:S04]  /*46b0*/  MOV R6, UR37 ;  /* 0x0000002500067c02 */ /* 0x000fe80008000f00 */
[----:B------:R-:W-:Y:S04]  /*46c0*/  SHF.L.U32 R6, R6, 0x1f, RZ ;  /* 0x0000001f06067819 */ /* 0x000fe800000006ff */
[----:B------:R-:W2:Y:S02]  /*46d0*/  SYNCS.PHASECHK.TRANS64.TRYWAIT P2, [UR24+0x88], R6 ;  /* 0x00008806ff0075a7 */ /* 0x000ea40008041118 */
[----:B--2---:R-:W-:Y:S05]  /*46e0*/  @!P2 BRA `(.L_x_79) ;  /* 0x00000034007ca947 */ /* 0x004fea0003800000 */
.L_x_78:
[----:B------:R-:W-:Y:S05]  /*46f0*/  @!P1 BRA `(.L_x_80) ;  /* 0x0000000000309947 */ /* 0x000fea0003800000 */
[----:B----4-:R-:W-:Y:S01]  /*4700*/  ISETP.NE.U32.AND P1, PT, R2, RZ, PT ;  /* 0x000000ff0200720c */ /* 0x010fe20003f25070 */
[----:B------:R-:W2:Y:S01]  /*4710*/  LDCU.64 UR4, c[0x0][0x358] ;  /* 0x00006b00ff0477ac */ /* 0x000ea20008000a00 */
[----:B------:R-:W-:Y:S02]  /*4720*/  IMAD.MOV.U32 R45, RZ, RZ, 0x1 ;  /* 0x00000001ff2d7424 */ /* 0x000fe400078e00ff */
[----:B------:R-:W-:Y:S11]  /*4730*/  ISETP.NE.AND.EX P1, PT, R3, RZ, PT, P1 ;  /* 0x000000ff0300720c */ /* 0x000ff60003f25310 */
[----:B------:R-:W-:Y:S02]  /*4740*/  @!UPT UIADD3 URZ, UPT, UPT, URZ, URZ, URZ ;  /* 0x000000fffffff290 */ /* 0x000fe4000fffe0ff */
[----:B------:R-:W3:Y:S01]  /*4750*/  @P1 LDC.64 R8, c[0x0][0x888] ;  /* 0x00022200ff081b82 */ /* 0x000ee20000000a00 */
[----:B-1----:R-:W-:Y:S04]  /*4760*/  @P1 IMAD R0, R4, UR36, RZ ;  /* 0x0000002404001c24 */ /* 0x002fe8000f8e02ff */
[----:B---3--:R-:W-:Y:S04]  /*4770*/  @P1 IMAD.WIDE R8, R0, 0x4, R8 ;  /* 0x0000000400081825 */ /* 0x008fe800078e0208 */
[----:B------:R-:W-:Y:S01]  /*4780*/  HFMA2 R0, -RZ, RZ, 0, 5.9604644775390625e-08 ;  /* 0x00000001ff007431 */ /* 0x000fe200000001ff */
[----:B--2--5:R2:W5:Y:S04]  /*4790*/  @P1 LDG.E R26, desc[UR4][R8.64] ;  /* 0x00000004081a1981 */ /* 0x024568000c1e1900 */
[----:B------:R-:W-:Y:S01]  /*47a0*/  @!P1 PRMT R45, R0, 0x7610, R45 ;  /* 0x00007610002d9816 */ /* 0x000fe2000000002d */
[----:B--2---:R-:W3:Y:S06]  /*47b0*/  @!P1 LDC R26, c[0x0][0x880] ;  /* 0x00022000ff1a9b82 */ /* 0x004eec0000000800 */
.L_x_80:
[----:B---3-5:R-:W-:Y:S01]  /*47c0*/  @!P0 FSETP.EQ.AND P1, PT, R26, RZ, PT ;  /* 0x000000ff1a00820b */ /* 0x028fe20003f22000 */
[----:B------:R-:W-:Y:S01]  /*47d0*/  @!UPT UIADD3 URZ, UPT, UPT, URZ, URZ, URZ ;  /* 0x000000fffffff290 */ /* 0x000fe2000fffe0ff */
[----:B------:R-:W-:Y:S11]  /*47e0*/  @!P0 BRA `(.L_x_81) ;  /* 0x0000000000188947 */ /* 0x000ff60003800000 */
[----:B------:R-:W-:Y:S02]  /*47f0*/  LOP3.LUT P0, RZ, R45, 0xff, RZ, 0xc0, !PT ;  /* 0x000000ff2dff7812 */ /* 0x000fe4000780c0ff */
[----:B----4-:R-:W-:Y:S04]  /*4800*/  ISETP.NE.U32.AND P1, PT, R2, RZ, PT ;  /* 0x000000ff0200720c */ /* 0x010fe80003f25070 */
[----:B------:R-:W-:Y:S04]  /*4810*/  ISETP.NE.AND.EX P1, PT, R3, RZ, PT, P1 ;  /* 0x000000ff0300720c */ /* 0x000fe80003f25310 */
[----:B------:R-:W-:Y:S03]  /*4820*/  PLOP3.LUT P1, PT, P1, PT, PT, 0x8, 0x80 ;  /* 0x000000000080781c */ /* 0x000fe60000f2e170 */
[----:B------:R-:W-:Y:S11]  /*4830*/  @P0 FSETP.EQ.AND P1, PT, R26, RZ, PT ;  /* 0x000000ff1a00020b */ /* 0x000ff60003f22000 */
[----:B------:R-:W-:Y:S02]  /*4840*/  @!UPT UIADD3 URZ, UPT, UPT, URZ, URZ, URZ ;  /* 0x000000fffffff290 */ /* 0x000fe4000fffe0ff */
.L_x_81:
[----:B------:R-:W-:Y:S01]  /*4850*/  ULEA UR4, UR12, UR24, 0x3 ;  /* 0x000000180c047291 */ /* 0x000fe2000f8e18ff */
[----:B------:R-:W-:Y:S02]  /*4860*/  SHF.L.U32 R9, R15, 0x1f, RZ ;  /* 0x0000001f0f097819 */ /* 0x000fe400000006ff */
[----:B------:R-:W-:Y:S04]  /*4870*/  ELECT P0, URZ, PT ;  /* 0x0000000000ff782f */ /* 0x000fe80003800000 */
[----:B------:R-:W-:Y:S02]  /*4880*/  PLOP3.LUT P1, PT, P1, P0, PT, 0xf2, 0x2f ;  /* 0x00000000002f781c */ /* 0x000fe40000f21e72 */
[----:B------:R-:W2:Y:S11]  /*4890*/  SYNCS.PHASECHK.TRANS64.TRYWAIT P2, [UR4+0x68], R9 ;  /* 0x00006809ff0075a7 */ /* 0x000eb60008041104 */
[----:B------:R-:W-:Y:S05]  /*48a0*/  @!P1 IADD3 R8, P0, PT, R16, 0x580, RZ ;  /* 0x0000058010089810 */ /* 0x000fea0007f1e0ff */
[----:B-1----:R-:W-:Y:S01]  /*48b0*/  @!P1 IMAD.X R6, RZ, RZ, R17, P0 ;  /* 0x000000ffff069224 */ /* 0x002fe200000e0611 */
[----:B--2---:R-:W-:Y:S07]  /*48c0*/  @!P2 BRA `(.L_x_82) ;  /* 0x00000034001ca947 */ /* 0x004fee0003800000 */
.L_x_155:
[----:B------:R-:W-:Y:S01]  /*48d0*/  @!P1 R2UR UR7, R6 ;  /* 0x00000000060792ca */ /* 0x000fe200000e0000 */
[----:B------:R-:W-:Y:S01]  /*48e0*/  UIADD3 UR5, UPT, UPT, UR12, 0x1, URZ ;  /* 0x000000010c057890 */ /* 0x000fe2000fffe0ff */
[----:B------:R-:W-:Y:S01]  /*48f0*/  @!P1 R2UR UR6, R8 ;  /* 0x00000000080692ca */ /* 0x000fe200000e0000 */
[----:B------:R-:W-:Y:S01]  /*4900*/  UIADD3 UR9, UPT, UPT, UR4, 0x50, URZ ;  /* 0x0000005004097890 */ /* 0x000fe2000fffe0ff */
[----:B------:R-:W-:Y:S01]  /*4910*/  @!P1 IMAD.MOV.U32 R6, RZ, RZ, 0x1000 ;  /* 0x00001000ff069424 */ /* 0x000fe200078e00ff */
[----:B------:R-:W-:Y:S01]  /*4920*/  UISETP.NE.AND UP0, UPT, UR5, 0x3, UPT ;  /* 0x000000030500788c */ /* 0x000fe2000bf05270 */
[----:B------:R-:W-:Y:S01]  /*4930*/  VIADD R14, R14, 0x1 ;  /* 0x000000010e0e7836 */ /* 0x000fe20000000000 */
[----:B------:R-:W-:Y:S01]  /*4940*/  UMOV UR22, 0x0 ;  /* 0x0000000000167882 */ /* 0x000fe20000000000 */
[----:B------:R-:W-:Y:S01]  /*4950*/  UMOV UR23, 0x10000000 ;  /* 0x1000000000177882 */ /* 0x000fe20000000000 */
[----:B------:R-:W-:Y:S04]  /*4960*/  UPRMT UR20, UR54, 0x654, UR9 ;  /* 0x0000065436147896 */ /* 0x000fe80008000009 */
[----:B-1----:R-:W-:Y:S01]  /*4970*/  IMAD.U32 R9, RZ, RZ, UR7 ;  /* 0x00000007ff097e24 */ /* 0x002fe2000f8e00ff */
[----:B------:R-:W-:Y:S01]  /*4980*/  USEL UR7, URZ, 0x1, UP0 ;  /* 0x00000001ff077887 */ /* 0x000fe20008000000 */
[----:B------:R-:W-:Y:S01]  /*4990*/  IMAD.U32 R8, RZ, RZ, UR6 ;  /* 0x00000006ff087e24 */ /* 0x000fe2000f8e00ff */
[----:B------:R-:W-:Y:S02]  /*49a0*/  USEL UR6, UR5, URZ, UP0 ;  /* 0x000000ff05067287 */ /* 0x000fe40008000000 */
[----:B------:R-:W-:Y:S01]  /*49b0*/  VOTEU.ALL UP0, P1 ;  /* 0x0000000000ff7886 */ /* 0x000fe20000800000 */
[----:B------:R-:W-:Y:S02]  /*49c0*/  @!P1 R2UR UR19, R9 ;  /* 0x00000000091392ca */ /* 0x000fe400000e0000 */
[----:B------:R-:W-:Y:S02]  /*49d0*/  @!P1 R2UR UR18, R8 ;  /* 0x00000000081292ca */ /* 0x000fe400000e0000 */
[----:B------:R-:W-:Y:S01]  /*49e0*/  @!UP0 ULEA UR5, UR12, UR24, 0xc ;  /* 0x000000180c058291 */ /* 0x000fe2000f8e60ff */
[----:B------:R-:W-:Y:S02]  /*49f0*/  LOP3.LUT R15, R15, UR7, RZ, 0x3c, !PT ;  /* 0x000000070f0f7c12 */ /* 0x000fe4000f8e3cff */
[----:B------:R-:W-:Y:S01]  /*4a00*/  UMOV UR12, UR36 ;  /* 0x00000024000c7c82 */ /* 0x000fe20008000000 */
[----:B------:R-:W-:Y:S01]  /*4a10*/  @!UP0 UIADD3 UR8, UPT, UPT, UR5, 0x200, URZ ;  /* 0x0000020005088890 */ /* 0x000fe2000fffe0ff */
[----:B------:R-:W-:Y:S01]  /*4a20*/  SHF.L.U32 R0, R15, 0x1f, RZ ;  /* 0x0000001f0f007819 */ /* 0x000fe200000006ff */
[----:B------:R-:W-:Y:S01]  /*4a30*/  VOTEU.ALL UP0, P1 ;  /* 0x0000000000ff7886 */ /* 0x000fe20000800000 */
[----:B------:R-:W-:Y:S06]  /*4a40*/  ULEA UR5, UR6, UR24, 0x3 ;  /* 0x0000001806057291 */ /* 0x000fec000f8e18ff */
[----:B------:R1:W-:Y:S01]  /*4a50*/  @!UP0 UTMALDG.3D [UR8], [UR18], desc[UR22] ;  /* 0x00001608120085b4 */ /* 0x0003e20008011000 */
[----:B------:R1:W-:Y:S01]  /*4a60*/  @!P1 SYNCS.ARRIVE.TRANS64.RED.A0TR RZ, [UR4+0x50], R6 ;  /* 0x00005006ffff99a7 */ /* 0x0003e20008300404 */
[----:B------:R-:W-:Y:S01]  /*4a70*/  SYNCS.ARRIVE.TRANS64.RED.A1T0 RZ, [UR20], RZ ;  /* 0x000000ffffff79a7 */ /* 0x000fe20008100414 */
[----:B------:R-:W2:Y:S02]  /*4a80*/  SYNCS.PHASECHK.TRANS64.TRYWAIT P0, [UR5+0x68], R0 ;  /* 0x00006800ff0075a7 */ /* 0x000ea40008001105 */
[----:B-12---:R-:W-:Y:S05]  /*4a90*/  @!P0 BRA `(.L_x_83) ;  /* 0x0000003000c08947 */ /* 0x006fea0003800000 */
.L_x_157:
[----:B------:R-:W-:Y:S01]  /*4aa0*/  UIADD3 UR9, UPT, UPT, UR5, 0x50, URZ ;  /* 0x0000005005097890 */ /* 0x000fe2000fffe0ff */
[----:B-1----:R-:W-:Y:S01]  /*4ab0*/  @!P1 IADD3 R6, P0, PT, R16, 0x580, RZ ;  /* 0x0000058010069810 */ /* 0x002fe20007f1e0ff */
[----:B------:R-:W-:Y:S01]  /*4ac0*/  UPLOP3.LUT UP3, UPT, UPT, UPT, UPT, 0x80, 0x8 ;  /* 0x000000000008789c */ /* 0x000fe20003f6f070 */
[----:B------:R-:W-:Y:S01]  /*4ad0*/  R2UR UR23, R47 ;  /* 0x000000002f1772ca */ /* 0x000fe200000e0000 */
[----:B------:R-:W-:Y:S01]  /*4ae0*/  UMOV UR20, 0x0 ;  /* 0x0000000000147882 */ /* 0x000fe20000000000 */
[----:B------:R-:W-:Y:S01]  /*4af0*/  @!P1 R2UR UR7, R6 ;  /* 0x00000000060792ca */ /* 0x000fe200000e0000 */
[----:B------:R-:W-:Y:S01]  /*4b00*/  @!P1 IMAD.X R0, RZ, RZ, R17, P0 ;  /* 0x000000ffff009224 */ /* 0x000fe200000e0611 */
[----:B------:R-:W-:Y:S01]  /*4b10*/  UMOV UR21, 0x10000000 ;  /* 0x1000000000157882 */ /* 0x000fe20000000000 */
[----:B------:R-:W-:Y:S01]  /*4b20*/  UMOV UR12, UR36 ;  /* 0x00000024000c7c82 */ /* 0x000fe20008000000 */
[----:B------:R-:W-:Y:S01]  /*4b30*/  VOTEU.ALL UP0, P1 ;  /* 0x0000000000ff7886 */ /* 0x000fe20000800000 */
[----:B------:R-:W-:Y:S01]  /*4b40*/  R2UR UR22, R48 ;  /* 0x00000000301672ca */ /* 0x000fe200000e0000 */
[----:B------:R-:W-:Y:S01]  /*4b50*/  UMOV UR36, UR25 ;  /* 0x0000001900247c82 */ /* 0x000fe20008000000 */
[----:B------:R-:W-:Y:S02]  /*4b60*/  @!P1 R2UR UR4, R0 ;  /* 0x00000000000492ca */ /* 0x000fe400000e0000 */
[----:B------:R-:W-:Y:S01]  /*4b70*/  @!UP0 UIADD3 UR10, UPT, UPT, UR10, 0x20, URZ ;  /* 0x000000200a0a8890 */ /* 0x000fe2000fffe0ff */
[C---:B------:R-:W-:Y:S01]  /*4b80*/  ISETP.NE.AND P0, PT, R14.reuse, 0x2, PT ;  /* 0x000000020e00780c */ /* 0x040fe20003f05270 */
[----:B------:R-:W-:Y:S02]  /*4b90*/  UIADD3 UR30, UPT, UPT, UR13, UR23, URZ ;  /* 0x000000170d1e7290 */ /* 0x000fe4000fffe0ff */
[----:B------:R-:W-:Y:S01]  /*4ba0*/  IMAD.U32 R8, RZ, RZ, UR7 ;  /* 0x00000007ff087e24 */ /* 0x000fe2000f8e00ff */
[----:B------:R-:W-:Y:S02]  /*4bb0*/  SEL R0, RZ, 0x1, P0 ;  /* 0x00000001ff007807 */ /* 0x000fe40000000000 */
[----:B------:R-:W-:Y:S02]  /*4bc0*/  SEL R14, R14, RZ, P0 ;  /* 0x000000ff0e0e7207 */ /* 0x000fe40000000000 */
[----:B------:R-:W-:Y:S01]  /*4bd0*/  @!P1 R2UR UR18, R8 ;  /* 0x00000000081292ca */ /* 0x000fe200000e0000 */
[----:B------:R-:W-:Y:S01]  /*4be0*/  UIADD3 UR26, UPT, UPT, UR14, UR22, URZ ;  /* 0x000000160e1a7290 */ /* 0x000fe2000fffe0ff */
[----:B------:R-:W-:Y:S01]  /*4bf0*/  IMAD.U32 R9, RZ, RZ, UR4 ;  /* 0x00000004ff097e24 */ /* 0x000fe2000f8e00ff */
[----:B------:R-:W-:Y:S01]  /*4c00*/  @!UP0 ULEA UR4, UR6, UR24, 0xc ;  /* 0x0000001806048291 */ /* 0x000fe2000f8e60ff */
[----:B------:R-:W-:Y:S03]  /*4c10*/  LOP3.LUT R13, R13, R0, RZ, 0x3c, !PT ;  /* 0x000000000d0d7212 */ /* 0x000fe600078e3cff */
[----:B------:R-:W-:Y:S01]  /*4c20*/  @!P1 R2UR UR19, R9 ;  /* 0x00000000091392ca */ /* 0x000fe200000e0000 */
[----:B------:R-:W-:Y:S01]  /*4c30*/  @!UP0 UIADD3 UR8, UPT, UPT, UR4, 0x200, URZ ;  /* 0x0000020004088890 */ /* 0x000fe2000fffe0ff */
[----:B------:R-:W-:Y:S01]  /*4c40*/  VOTEU.ALL UP0, P1 ;  /* 0x0000000000ff7886 */ /* 0x000fe20000800000 */
[----:B------:R-:W-:Y:S10]  /*4c50*/  UPRMT UR4, UR54, 0x654, UR9 ;  /* 0x0000065436047896 */ /* 0x000ff40008000009 */
[----:B------:R1:W-:Y:S01]  /*4c60*/  @!UP0 UTMALDG.3D [UR8], [UR18], desc[UR20] ;  /* 0x00001408120085b4 */ /* 0x0003e20008011000 */
[----:B------:R3:W-:Y:S01]  /*4c70*/  @!P1 SYNCS.ARRIVE.TRANS64.RED.A0TR RZ, [UR5+0x50], R7 ;  /* 0x00005007ffff99a7 */ /* 0x0007e20008300405 */
[----:B------:R-:W-:Y:S01]  /*4c80*/  SYNCS.ARRIVE.TRANS64.RED.A1T0 RZ, [UR4], RZ ;  /* 0x000000ffffff79a7 */ /* 0x000fe20008100404 */
[----:B------:R-:W-:Y:S04]  /*4c90*/  UIADD3 UR4, UPT, UPT, UR6, 0x1, URZ ;  /* 0x0000000106047890 */ /* 0x000fe8000fffe0ff */
[----:B------:R-:W-:Y:S04]  /*4ca0*/  UISETP.NE.AND UP0, UPT, UR4, 0x3, UPT ;  /* 0x000000030400788c */ /* 0x000fe8000bf05270 */
[----:B------:R-:W-:Y:S06]  /*4cb0*/  USEL UR5, URZ, 0x1, UP0 ;  /* 0x00000001ff057887 */ /* 0x000fec0008000000 */
[----:B------:R-:W-:Y:S01]  /*4cc0*/  LOP3.LUT R15, R15, UR5, RZ, 0x3c, !PT ;  /* 0x000000050f0f7c12 */ /* 0x000fe2000f8e3cff */
[----:B-1----:R-:W-:Y:S01]  /*4cd0*/  USEL UR12, UR4, URZ, UP0 ;  /* 0x000000ff040c7287 */ /* 0x002fe20008000000 */
[----:B------:R-:W-:Y:S11]  /*4ce0*/  BRA.U UP1, `(.L_x_84) ;  /* 0xfffffff101f07547 */ /* 0x000ff6000b83ffff */
[----:B------:R-:W-:Y:S01]  /*4cf0*/  UIADD3 UR24, UPT, UPT, UR24, 0x68, URZ ;  /* 0x0000006818187890 */ /* 0x000fe2000fffe0ff */
[----:B----4-:R-:W-:-:S03]  /*4d00*/  SHF.L.U32 R2, R15, 0x1f, RZ ;  /* 0x0000001f0f027819 */ /* 0x010fc600000006ff */
[----:B------:R-:W-:-:S09]  /*4d10*/  ULEA UR4, UR12, UR24, 0x3 ;  /* 0x000000180c047291 */ /* 0x000fd2000f8e18ff */
[----:B------:R-:W1:Y:S02]  /*4d20*/  SYNCS.PHASECHK.TRANS64.TRYWAIT P0, [UR4], R2 ;  /* 0x00000002ff0075a7 */ /* 0x000e640008001104 */
[----:B-1----:R-:W-:Y:S05]  /*4d30*/  @!P0 BRA `(.L_x_85) ;  /* 0x0000003000308947 */ /* 0x002fea0003800000 */
.L_x_159:
        /* <DEDUP_REMOVED lines=9> */
.L_x_161:
[----:B------:R-:W-:-:S04]  /*4dd0*/  UIADD3 UR4, UPT, UPT, UR4, 0x1, URZ ;  /* 0x0000000104047890 */ /* 0x000fc8000fffe0ff */
[----:B------:R-:W-:-:S04]  /*4de0*/  UISETP.NE.AND UP0, UPT, UR4, 0x3, UPT ;  /* 0x000000030400788c */ /* 0x000fc8000bf05270 */
[----:B------:R-:W-:Y:S02]  /*4df0*/  USEL UR5, URZ, 0x1, UP0 ;  /* 0x00000001ff057887 */ /* 0x000fe40008000000 */
[----:B------:R-:W-:-:S04]  /*4e00*/  USEL UR4, UR4, URZ, UP0 ;  /* 0x000000ff04047287 */ /* 0x000fc80008000000 */
[----:B------:R-:W-:Y:S01]  /*4e10*/  ULEA UR4, UR4, UR24, 0x3 ;  /* 0x0000001804047291 */ /* 0x000fe2000f8e18ff */
[----:B-1----:R-:W-:-:S04]  /*4e20*/  LOP3.LUT R2, R15, UR5, RZ, 0x3c, !PT ;  /* 0x000000050f027c12 */ /* 0x002fc8000f8e3cff */
[----:B------:R-:W-:Y:S01]  /*4e30*/  SHF.L.U32 R2, R2, 0x1f, RZ ;  /* 0x0000001f02027819 */ /* 0x000fe200000006ff */
[----:B------:R-:W-:-:S07]  /*4e40*/  IMAD.U32 R0, RZ, RZ, UR4 ;  /* 0x00000004ff007e24 */ /* 0x000fce000f8e00ff */
.L_x_87:
[----:B-1----:R1:W2:Y:S02]  /*4e50*/  SYNCS.PHASECHK.TRANS64.TRYWAIT P0, [R0+URZ], R2 ;  /* 0x00000002000075a7 */ /* 0x0022a400080011ff */
[----:B--2---:R-:W-:Y:S05]  /*4e60*/  @!P0 NANOSLEEP.SYNCS 0x989680 ;  /* 0x009896800000895d */ /* 0x004fea0003900000 */
[----:B------:R-:W2:Y:S02]  /*4e70*/  @!P0 SYNCS.PHASECHK.TRANS64 P0, [R0+URZ], R2 ;  /* 0x00000002000085a7 */ /* 0x000ea400080010ff */
[----:B--2---:R-:W-:Y:S05]  /*4e80*/  @P0 EXIT ;  /* 0x000000000000094d */ /* 0x004fea0003800000 */
[----:B------:R-:W-:Y:S05]  /*4e90*/  BRA `(.L_x_87) ;  /* 0xfffffffc00ec7947 */ /* 0x000fea000383ffff */
.L_x_75:
[----:B------:R-:W-:-:S06]  /*4ea0*/  UISETP.GE.AND UP0, UPT, UR22, 0x4, UPT ;  /* 0x000000041600788c */ /* 0x000fcc000bf06270 */
[----:B------:R-:W-:-:S13]  /*4eb0*/  PLOP3.LUT P0, PT, PT, PT, UP0, 0x80, 0x8 ;  /* 0x000000000008781c */ /* 0x000fda0003f0f008 */
[----:B------:R-:W-:Y:S05]  /*4ec0*/  @!P0 EXIT ;  /* 0x000000000000894d */ /* 0x000fea0003800000 */
[----:B------:R-:W-:Y:S01]  /*4ed0*/  BAR.SYNC.DEFER_BLOCKING 0x6, 0xa0 ;  /* 0x0182800000007b1d */ /* 0x000fe20000010000 */
[C---:B------:R-:W-:Y:S01]  /*4ee0*/  IMAD.SHL.U32 R3, R55.reuse, 0x20, RZ ;  /* 0x0000002037037824 */ /* 0x040fe200078e00ff */
[----:B------:R-:W-:Y:S01]  /*4ef0*/  SHF.R.U32.HI R4, RZ, 0x1, R55 ;  /* 0x00000001ff047819 */ /* 0x000fe20000011637 */
[C---:B------:R-:W-:Y:S01]  /*4f00*/  IMAD.SHL.U32 R2, R55.reuse, 0x10, RZ ;  /* 0x0000001037027824 */ /* 0x040fe200078e00ff */
[C---:B------:R-:W-:Y:S01]  /*4f10*/  LOP3.LUT P0, RZ, R55.reuse, 0x4, RZ, 0xc0, !PT ;  /* 0x0000000437ff7812 */ /* 0x040fe2000780c0ff */
[----:B------:R-:W-:Y:S01]  /*4f20*/  IMAD.U32 R23, R55, 0x10000, RZ ;  /* 0x0001000037177824 */ /* 0x000fe200078e00ff */
[----:B------:R-:W-:Y:S01]  /*4f30*/  UMOV UR44, 0x400 ;  /* 0x00000400002c7882 */ /* 0x000fe20000000000 */
[----:B------:R-:W1:Y:S01]  /*4f40*/  LDCU.64 UR4, c[0x0][0x890] ;  /* 0x00011200ff0477ac */ /* 0x000e620008000a00 */
[----:B------:R-:W2:Y:S01]  /*4f50*/  LDC.64 R42, c[0x0][0x8b0] ;  /* 0x00022c00ff2a7b82 */ /* 0x000ea20000000a00 */
[----:B------:R-:W-:Y:S01]  /*4f60*/  LOP3.LUT R5, R3, 0xc0, RZ, 0xc0, !PT ;  /* 0x000000c003057812 */ /* 0x000fe200078ec0ff */
[----:B------:R-:W-:Y:S01]  /*4f70*/  IMAD.SHL.U32 R44, R55, 0x4, RZ ;  /* 0x00000004372c7824 */ /* 0x000fe200078e00ff */
[----:B------:R-:W-:Y:S01]  /*4f80*/  ULEA UR44, UR54, UR44, 0x18 ;  /* 0x0000002c362c7291 */ /* 0x000fe2000f8ec0ff */
[----:B------:R-:W-:Y:S01]  /*4f90*/  LOP3.LUT R2, R2, 0x600, RZ, 0xc0, !PT ;  /* 0x0000060002027812 */ /* 0x000fe200078ec0ff */
[----:B------:R-:W-:Y:S01]  /*4fa0*/  IMAD.MOV.U32 R54, RZ, RZ, 0x10 ;  /* 0x00000010ff367424 */ /* 0x000fe200078e00ff */
[----:B------:R-:W-:Y:S01]  /*4fb0*/  LOP3.LUT R4, R5, 0x8, R4, 0xf8, !PT ;  /* 0x0000000805047812 */ /* 0x000fe200078ef804 */
[----:B------:R-:W-:Y:S01]  /*4fc0*/  IMAD.MOV.U32 R22, RZ, RZ, RZ ;  /* 0x000000ffff167224 */ /* 0x000fe200078e00ff */
[----:B------:R-:W3:Y:S01]  /*4fd0*/  LDC.64 R40, c[0x0][0x8a8] ;  /* 0x00022a00ff287b82 */ /* 0x000ee20000000a00 */
[----:B------:R-:W-:-:S02]  /*4fe0*/  LOP3.LUT R2, R2, 0x20, R3, 0xf8, !PT ;  /* 0x0000002002027812 */ /* 0x000fc400078ef803 */
[----:B------:R-:W-:Y:S02]  /*4ff0*/  CS2R R52, SRZ ;  /* 0x0000000000347805 */ /* 0x000fe4000001ff00 */
[----:B------:R-:W-:Y:S01]  /*5000*/  LOP3.LUT R23, R23, 0x600000, RZ, 0xc0, !PT ;  /* 0x0060000017177812 */ /* 0x000fe200078ec0ff */
[----:B------:R-:W-:Y:S01]  /*5010*/  IMAD.MOV.U32 R51, RZ, RZ, RZ ;  /* 0x000000ffff337224 */ /* 0x000fe200078e00ff */
[----:B------:R-:W-:Y:S01]  /*5020*/  LOP3.LUT R44, R4, 0x18, R44, 0x78, !PT ;  /* 0x00000018042c7812 */ /* 0x000fe200078e782c */
[----:B------:R-:W4:Y:S01]  /*5030*/  LDCU UR63, c[0x0][0x370] ;  /* 0x00006e00ff3f77ac */ /* 0x000f220008000800 */
[----:B------:R-:W-:Y:S01]  /*5040*/  LOP3.LUT R2, R2, 0x100, R3, 0xf8, !PT ;  /* 0x0000010002027812 */ /* 0x000fe200078ef803 */
[----:B------:R-:W4:Y:S01]  /*5050*/  LDS R0, [UR44+0x140] ;  /* 0x0001402cff007984 */ /* 0x000f220008000800 */
[----:B-1----:R-:W-:Y:S01]  /*5060*/  IMAD.U32 R57, RZ, RZ, UR4 ;  /* 0x00000004ff397e24 */ /* 0x002fe2000f8e00ff */
[----:B------:R-:W-:Y:S01]  /*5070*/  UIADD3 UR4, UPT, UPT, UR44, 0x200, URZ ;  /* 0x000002002c047890 */ /* 0x000fe2000fffe0ff */
[----:B------:R-:W-:Y:S01]  /*5080*/  LOP3.LUT R44, R2, R44, RZ, 0xfc, !PT ;  /* 0x0000002c022c7212 */ /* 0x000fe200078efcff */
[----:B------:R-:W-:Y:S01]  /*5090*/  IMAD.U32 R56, RZ, RZ, UR5 ;  /* 0x00000005ff387e24 */ /* 0x000fe2000f8e00ff */
[----:B------:R-:W-:Y:S01]  /*50a0*/  LOP3.LUT R55, R55, 0x60, RZ, 0xc0, !PT ;  /* 0x0000006037377812 */ /* 0x000fe200078ec0ff */
[----:B------:R-:W1:Y:S01]  /*50b0*/  LDCU UR41, c[0x0][0xb0c] ;  /* 0x00016180ff2977ac */ /* 0x000e620008000800 */
[----:B------:R-:W-:Y:S01]  /*50c0*/  SEL R54, R54, 0xfffffff0, !P0 ;  /* 0xfffffff036367807 */ /* 0x000fe20004000000 */
[----:B------:R-:W-:Y:S01]  /*50d0*/  IMAD.U32 R59, RZ, RZ, UR4 ;  /* 0x00000004ff3b7e24 */ /* 0x000fe2000f8e00ff */
[----:B------:R-:W1:Y:S01]  /*50e0*/  LDCU UR39, c[0x0][0xb30] ;  /* 0x00016600ff2777ac */ /* 0x000e620008000800 */
[----:B------:R-:W1:Y:S01]  /*50f0*/  LDCU.64 UR60, c[0x0][0x888] ;  /* 0x00011100ff3c77ac */ /* 0x000e620008000a00 */
[----:B------:R-:W1:Y:S01]  /*5100*/  LDCU.64 UR42, c[0x0][0xb28] ;  /* 0x00016500ff2a77ac */ /* 0x000e620008000a00 */
[----:B------:R-:W1:Y:S01]  /*5110*/  LDCU.128 UR56, c[0x0][0xb10] ;  /* 0x00016200ff3877ac */ /* 0x000e620008000c00 */
[----:B------:R-:W1:Y:S01]  /*5120*/  LDCU UR62, c[0x0][0x374] ;  /* 0x00006e80ff3e77ac */ /* 0x000e620008000800 */
[----:B------:R-:W-:Y:S01]  /*5130*/  UMOV UR55, 0x1 ;  /* 0x0000000100377882 */ /* 0x000fe20000000000 */
[----:B------:R-:W-:Y:S01]  /*5140*/  UMOV UR46, URZ ;  /* 0x000000ff002e7c82 */ /* 0x000fe20008000000 */
[----:B------:R-:W-:Y:S01]  /*5150*/  UMOV UR53, URZ ;  /* 0x000000ff00357c82 */ /* 0x000fe20008000000 */
[----:B------:R-:W-:Y:S01]  /*5160*/  UMOV UR52, URZ ;  /* 0x000000ff00347c82 */ /* 0x000fe20008000000 */
[----:B-1234-:R-:W-:-:S07]  /*5170*/  IMAD.IADD R23, R0, 0x1, R23 ;  /* 0x0000000100177824 */ /* 0x01efce00078e0217 */
.L_x_118:
[C---:B------:R-:W-:Y:S02]  /*5180*/  LEA R0, R51.reuse, UR44, 0x3 ;  /* 0x0000002c33007c11 */ /* 0x040fe4000f8e18ff */
[----:B------:R-:W-:Y:S02]  /*5190*/  SHF.L.U32 R2, R52, 0x1f, RZ ;  /* 0x0000001f34027819 */ /* 0x000fe400000006ff */
[----:B-1----:R-:W-:Y:S02]  /*51a0*/  LEA R4, R51, UR44, 0x4 ;  /* 0x0000002c33047c11 */ /* 0x002fe4000f8e20ff */
[----:B------:R-:W1:Y:S02]  /*51b0*/  SYNCS.PHASECHK.TRANS64.TRYWAIT P0, [R0+URZ+0x90], R2 ;  /* 0x00009002000075a7 */ /* 0x000e6400080011ff */
[----:B-1----:R-:W-:Y:S05]  /*51c0*/  @!P0 BRA `(.L_x_88) ;  /* 0x0000002c003c8947 */ /* 0x002fea0003800000 */
.L_x_162:
[----:B------:R-:W-:Y:S01]  /*51d0*/  R2UR UR7, R58 ;  /* 0x000000003a0772ca */ /* 0x000fe200000e0000 */
[----:B------:R-:W2:Y:S01]  /*51e0*/  LDS.128 R4, [R4+0x120] ;  /* 0x0001200004047984 */ /* 0x000ea20000000c00 */
[----:B-1----:R-:W-:Y:S01]  /*51f0*/  VIADD R0, R0, 0xa0 ;  /* 0x000000a000007836 */ /* 0x002fe20000000000 */
[----:B------:R-:W-:Y:S04]  /*5200*/  UISETP.GE.AND UP0, UPT, UR40, 0x1, UPT ;  /* 0x000000012800788c */ /* 0x000fe8000bf06270 */
[----:B------:R-:W-:Y:S01]  /*5210*/  PRMT R0, RZ, 0x654, R0 ;  /* 0x00000654ff007816 */ /* 0x000fe20000000000 */
[----:B------:R-:W-:Y:S01]  /*5220*/  @!PT LDS RZ, [RZ] ;  /* 0x00000000fffff984 */ /* 0x000fe20000000800 */
[----:B------:R-:W-:Y:S01]  /*5230*/  @!PT LDS RZ, [RZ] ;  /* 0x00000000fffff984 */ /* 0x000fe20000000800 */
[----:B------:R-:W-:Y:S01]  /*5240*/  @!PT LDS RZ, [RZ] ;  /* 0x00000000fffff984 */ /* 0x000fe20000000800 */
[----:B------:R-:W-:Y:S01]  /*5250*/  @!PT LDS RZ, [RZ] ;  /* 0x00000000fffff984 */ /* 0x000fe20000000800 */
[----:B------:R1:W-:Y:S06]  /*5260*/  MEMBAR.ALL.CTA ;  /* 0x0000000000007992 */ /* 0x0003ec0000008000 */
[----:B-1----:R-:W1:Y:S02]  /*5270*/  FENCE.VIEW.ASYNC.S ;  /* 0x00000000000073c6 */ /* 0x002e640000000000 */
[----:B-1----:R1:W-:Y:S01]  /*5280*/  SYNCS.ARRIVE.TRANS64.RED.A1T0 RZ, [R0+URZ], RZ ;  /* 0x000000ff00ff79a7 */ /* 0x0023e200081004ff */
[----:B--2---:R-:W-:Y:S11]  /*5290*/  LOP3.LUT P0, RZ, R6, 0x1, RZ, 0xc0, !PT ;  /* 0x0000000106ff7812 */ /* 0x004ff6000780c0ff */
[----:B------:R-:W-:Y:S02]  /*52a0*/  @!UPT UIADD3 URZ, UPT, UPT, URZ, URZ, URZ ;  /* 0x000000fffffff290 */ /* 0x000fe4000fffe0ff */
[----:B------:R-:W-:Y:S01]  /*52b0*/  VOTEU.ANY UP1, P0 ;  /* 0x0000000000ff7886 */ /* 0x000fe20000020100 */
[----:B------:R-:W-:Y:S01]  /*52c0*/  PLOP3.LUT P0, PT, PT, PT, UP1, 0x80, 0x8 ;  /* 0x000000000008781c */ /* 0x000fe20003f0f018 */
[----:B------:R-:W-:Y:S06]  /*52d0*/  UP2UR UR4, UPR, URZ, 0x2 ;  /* 0x00000002ff047883 */ /* 0x000fec0008000000 */
[----:B------:R-:W-:Y:S06]  /*52e0*/  IMAD.U32 R60, RZ, RZ, UR4 ;  /* 0x00000004ff3c7e24 */ /* 0x000fec000f8e00ff */
[----:B------:R-:W-:Y:S02]  /*52f0*/  @P0 SHF.R.U32.HI R2, RZ, 0x10, R5 ;  /* 0x00000010ff020819 */ /* 0x000fe40000011605 */
[----:B------:R-:W-:Y:S02]  /*5300*/  @P0 MOV R3, R4 ;  /* 0x0000000400030202 */ /* 0x000fe40000000f00 */
[----:B------:R-:W-:Y:S02]  /*5310*/  @P0 R2UR UR4, R2 ;  /* 0x00000000020402ca */ /* 0x000fe400000e0000 */
[----:B------:R-:W-:Y:S02]  /*5320*/  @P0 LOP3.LUT R4, R5, 0xffff, RZ, 0xc0, !PT ;  /* 0x0000ffff05040812 */ /* 0x000fe400078ec0ff */
[----:B------:R-:W-:Y:S02]  /*5330*/  @P0 R2UR UR6, R3 ;  /* 0x00000000030602ca */ /* 0x000fe400000e0000 */
[----:B------:R-:W-:Y:S07]  /*5340*/  @P0 R2UR UR5, R4 ;  /* 0x00000000040502ca */ /* 0x000fee00000e0000 */
[----:B------:R-:W-:Y:S02]  /*5350*/  @UP1 UMOV UR7, UR4 ;  /* 0x0000000400071c82 */ /* 0x000fe40008000000 */
[----:B------:R-:W-:Y:S02]  /*5360*/  IMAD.U32 R58, RZ, RZ, UR7 ;  /* 0x00000007ff3a7e24 */ /* 0x000fe4000f8e00ff */
[----:B------:R-:W-:Y:S02]  /*5370*/  @UP1 UMOV UR38, UR6 ;  /* 0x0000000600261c82 */ /* 0x000fe40008000000 */
[----:B------:R-:W-:Y:S01]  /*5380*/  @UP1 UMOV UR37, UR5 ;  /* 0x0000000500251c82 */ /* 0x000fe20008000000 */
[----:B-1----:R-:W-:Y:S05]  /*5390*/  BRA.U !UP0, `(.L_x_89) ;  /* 0x0000000108cc7547 */ /* 0x002fea000b800000 */
[----:B------:R-:W1:Y:S01]  /*53a0*/  LDCU UR12, c[0x0][0xb20] ;  /* 0x00016400ff0c77ac */ /* 0x000e620008000800 */
[----:B------:R-:W-:Y:S02]  /*53b0*/  UIMAD.WIDE.U32 UR4, UR62, UR59, URZ ;  /* 0x0000003b3e0472a5 */ /* 0x000fe4000f8e00ff */
[----:B------:R-:W-:Y:S02]  /*53c0*/  UIMAD.WIDE.U32 UR6, UR63, UR56, URZ ;  /* 0x000000383f0672a5 */ /* 0x000fe4000f8e00ff */
[----:B------:R-:W-:Y:S02]  /*53d0*/  UISETP.NE.AND UP0, UPT, UR58, 0x1, UPT ;  /* 0x000000013a00788c */ /* 0x000fe4000bf05270 */
[----:B------:R-:W-:Y:S02]  /*53e0*/  UIMAD.WIDE.U32 UR8, UR37, UR59, URZ ;  /* 0x0000003b250872a5 */ /* 0x000fe4000f8e00ff */
[----:B------:R-:W-:Y:S02]  /*53f0*/  UIMAD.WIDE.U32 UR10, UR38, UR56, URZ ;  /* 0x00000038260a72a5 */ /* 0x000fe4000f8e00ff */
[----:B------:R-:W-:Y:S02]  /*5400*/  UISETP.NE.AND UP1, UPT, UR41, 0x1, UPT ;  /* 0x000000012900788c */ /* 0x000fe4000bf25270 */
[----:B------:R-:W-:Y:S01]  /*5410*/  UISETP.NE.AND UP2, UPT, UR40, 0x1, UPT ;  /* 0x000000012800788c */ /* 0x000fe2000bf45270 */
[----:B------:R-:W-:Y:S02]  /*5420*/  UMOV UR4, UR5 ;  /* 0x0000000500047c82 */ /* 0x000fe40008000000 */
[----:B-1----:R-:W-:Y:S03]  /*5430*/  USHF.R.U32.HI UR5, URZ, UR12, UR4 ;  /* 0x0000000cff057299 */ /* 0x002fe60008011604 */
[----:B------:R-:W-:Y:S02]  /*5440*/  UMOV UR4, UR7 ;  /* 0x0000000700047c82 */ /* 0x000fe40008000000 */
[----:B------:R-:W-:Y:S02]  /*5450*/  USHF.R.U32.HI UR7, URZ, UR57, UR4 ;  /* 0x00000039ff077299 */ /* 0x000fe40008011604 */
[----:B------:R-:W-:Y:S02]  /*5460*/  USEL UR4, UR62, UR5, !UP0 ;  /* 0x000000053e047287 */ /* 0x000fe4000c000000 */
[----:B------:R-:W-:Y:S01]  /*5470*/  USEL UR7, UR63, UR7, !UP1 ;  /* 0x000000073f077287 */ /* 0x000fe2000c800000 */
[----:B------:R-:W-:Y:S01]  /*5480*/  UMOV UR5, UR9 ;  /* 0x0000000900057c82 */ /* 0x000fe20008000000 */
[----:B------:R-:W-:Y:S02]  /*5490*/  UIMAD.WIDE.U32 UR8, UR4, UR42, URZ ;  /* 0x0000002a040872a5 */ /* 0x000fe4000f8e00ff */
[----:B------:R-:W-:Y:S03]  /*54a0*/  USHF.R.U32.HI UR6, URZ, UR12, UR5 ;  /* 0x0000000cff067299 */ /* 0x000fe60008011605 */
[----:B------:R-:W-:Y:S01]  /*54b0*/  UMOV UR5, UR11 ;  /* 0x0000000b00057c82 */ /* 0x000fe20008000000 */
[----:B------:R-:W-:Y:S02]  /*54c0*/  UIMAD.WIDE.U32 UR10, UR7, UR42, URZ ;  /* 0x0000002a070a72a5 */ /* 0x000fe4000f8e00ff */
[----:B------:R-:W-:Y:S02]  /*54d0*/  USHF.R.U32.HI UR12, URZ, UR57, UR5 ;  /* 0x00000039ff0c7299 */ /* 0x000fe40008011605 */
[----:B------:R-:W-:Y:S01]  /*54e0*/  USEL UR6, UR37, UR6, !UP0 ;  /* 0x0000000625067287 */ /* 0x000fe2000c000000 */
[----:B------:R-:W-:Y:S02]  /*54f0*/  UMOV UR5, UR9 ;  /* 0x0000000900057c82 */ /* 0x000fe40008000000 */
[----:B------:R-:W-:Y:S01]  /*5500*/  UMOV UR10, UR11 ;  /* 0x0000000b000a7c82 */ /* 0x000fe20008000000 */
[----:B------:R-:W-:Y:S02]  /*5510*/  @UP2 USHF.R.U32.HI UR4, URZ, UR43, UR5 ;  /* 0x0000002bff042299 */ /* 0x000fe40008011605 */
[----:B------:R-:W-:Y:S02]  /*5520*/  @UP2 USHF.R.U32.HI UR7, URZ, UR43, UR10 ;  /* 0x0000002bff072299 */ /* 0x000fe4000801160a */
[----:B------:R-:W-:Y:S02]  /*5530*/  UIMAD UR4, UR40, UR4, URZ ;  /* 0x00000004280472a4 */ /* 0x000fe4000f8e02ff */
[----:B------:R-:W-:Y:S02]  /*5540*/  UIMAD.WIDE.U32 UR10, UR6, UR42, URZ ;  /* 0x0000002a060a72a5 */ /* 0x000fe4000f8e00ff */
[----:B------:R-:W-:Y:S02]  /*5550*/  USEL UR5, UR38, UR12, !UP1 ;  /* 0x0000000c26057287 */ /* 0x000fe4000c800000 */
[----:B------:R-:W-:Y:S02]  /*5560*/  UIMAD UR8, UR40, UR7, URZ ;  /* 0x00000007280872a4 */ /* 0x000fe4000f8e02ff */
[----:B------:R-:W-:Y:S03]  /*5570*/  UISETP.GE.AND UP0, UPT, UR6, UR4, UPT ;  /* 0x000000040600728c */ /* 0x000fe6000bf06270 */
[----:B------:R-:W-:Y:S01]  /*5580*/  UMOV UR4, UR11 ;  /* 0x0000000b00047c82 */ /* 0x000fe20008000000 */
[----:B------:R-:W-:Y:S02]  /*5590*/  UISETP.GE.OR UP0, UPT, UR5, UR8, UP0 ;  /* 0x000000080500728c */ /* 0x000fe40008706670 */
[----:B------:R-:W-:Y:S02]  /*55a0*/  USHF.R.U32.HI UR4, URZ, UR43, UR4 ;  /* 0x0000002bff047299 */ /* 0x000fe40008011604 */
[----:B------:R-:W-:Y:S02]  /*55b0*/  UIMAD.WIDE.U32 UR8, UR5, UR42, URZ ;  /* 0x0000002a050872a5 */ /* 0x000fe4000f8e00ff */
[----:B------:R-:W-:Y:S02]  /*55c0*/  USEL UR11, UR6, UR4, !UP2 ;  /* 0x00000004060b7287 */ /* 0x000fe4000d000000 */
[----:B------:R-:W-:Y:S02]  /*55d0*/  UIADD3 UR8, UPT, UPT, -UR5, URZ, URZ ;  /* 0x000000ff05087290 */ /* 0x000fe4000fffe1ff */
[----:B------:R-:W-:Y:S01]  /*55e0*/  UIADD3 UR10, UPT, UPT, -UR11, URZ, URZ ;  /* 0x000000ff0b0a7290 */ /* 0x000fe2000fffe1ff */
[----:B------:R-:W-:Y:S01]  /*55f0*/  @!UP0 UMOV UR4, UR9 ;  /* 0x0000000900048c82 */ /* 0x000fe20008000000 */
[----:B------:R-:W-:Y:S02]  /*5600*/  UIADD3 UR9, UPT, UPT, -UR6, URZ, URZ ;  /* 0x000000ff06097290 */ /* 0x000fe4000fffe1ff */
[----:B------:R-:W-:Y:S02]  /*5610*/  @!UP0 USHF.R.U32.HI UR4, URZ, UR43, UR4 ;  /* 0x0000002bff048299 */ /* 0x000fe40008011604 */
[----:B------:R-:W-:Y:S02]  /*5620*/  UIMAD UR10, UR40, UR10, UR6 ;  /* 0x0000000a280a72a4 */ /* 0x000fe4000f8e0206 */
[----:B------:R-:W-:Y:S04]  /*5630*/  @!UP0 USEL UR4, UR5, UR4, !UP2 ;  /* 0x0000000405048287 */ /* 0x000fe8000d000000 */
[----:B------:R-:W-:Y:S02]  /*5640*/  @!UP0 UIMAD UR10, UR7, UR10, UR4 ;  /* 0x0000000a070a82a4 */ /* 0x000fe4000f8e0204 */
[----:B------:R-:W-:Y:S02]  /*5650*/  @!UP0 UIADD3 UR11, UPT, UPT, UR11, -UR4, URZ ;  /* 0x800000040b0b8290 */ /* 0x000fe4000fffe0ff */
[----:B------:R-:W-:Y:S02]  /*5660*/  UIMAD UR7, UR41, UR8, UR38 ;  /* 0x00000008290772a4 */ /* 0x000fe4000f8e0226 */
[----:B------:R-:W-:Y:S02]  /*5670*/  @!UP0 UIMAD UR6, UR11, UR40, UR5 ;  /* 0x000000280b0682a4 */ /* 0x000fe4000f8e0205 */
[----:B------:R-:W-:Y:S01]  /*5680*/  UIMAD UR4, UR58, UR9, UR37 ;  /* 0x000000093a0472a4 */ /* 0x000fe2000f8e0225 */
[----:B------:R-:W-:Y:S02]  /*5690*/  @!UP0 UMOV UR5, UR10 ;  /* 0x0000000a00058c82 */ /* 0x000fe40008000000 */
[----:B------:R-:W-:Y:S02]  /*56a0*/  UIMAD UR38, UR5, UR41, UR7 ;  /* 0x00000029052672a4 */ /* 0x000fe4000f8e0207 */
[----:B------:R-:W-:Y:S11]  /*56b0*/  UIMAD UR37, UR6, UR58, UR4 ;  /* 0x0000003a062572a4 */ /* 0x000ff6000f8e0204 */
[----:B------:R-:W-:Y:S01]  /*56c0*/  @!UPT UIADD3 URZ, UPT, UPT, URZ, URZ, URZ ;  /* 0x000000fffffff290 */ /* 0x000fe2000fffe0ff */
.L_x_89:
[----:B------:R-:W-:Y:S01]  /*56d0*/  UISETP.NE.AND UP0, UPT, UR39, 0x1, UPT ;  /* 0x000000012700788c */ /* 0x000fe2000bf05270 */
[----:B------:R-:W-:Y:S01]  /*56e0*/  R2UR UR11, R59 ;  /* 0x000000003b0b72ca */ /* 0x000fe200000e0000 */
[----:B------:R-:W-:Y:S01]  /*56f0*/  USHF.L.U32 UR50, UR26, 0x6, URZ ;  /* 0x000000061a327899 */ /* 0x000fe200080006ff */
[----:B------:R-:W-:Y:S01]  /*5700*/  IADD3 R51, PT, PT, R51, 0x1, RZ ;  /* 0x0000000133337810 */ /* 0x000fe20007ffe0ff */
[----:B------:R-:W-:Y:S07]  /*5710*/  USHF.L.U32 UR49, UR30, 0x6, URZ ;  /* 0x000000061e317899 */ /* 0x000fee00080006ff */
[----:B------:R-:W1:Y:S01]  /*5720*/  @!UP0 LDCU.128 UR12, c[0x0][0xb10] ;  /* 0x00016200ff0c87ac */ /* 0x000e620008000c00 */
[----:B------:R-:W2:Y:S01]  /*5730*/  @!UP0 LDCU UR5, c[0x0][0xb0c] ;  /* 0x00016180ff0587ac */ /* 0x000ea20008000800 */
[----:B------:R-:W3:Y:S01]  /*5740*/  @!UP0 LDCU UR10, c[0x0][0xb20] ;  /* 0x00016400ff0a87ac */ /* 0x000ee20008000800 */
[----:B-1----:R-:W-:Y:S02]  /*5750*/  UIMAD.WIDE.U32 UR8, UR38, UR12, URZ ;  /* 0x0000000c260872a5 */ /* 0x002fe4000f8e00ff */
[----:B------:R-:W-:Y:S02]  /*5760*/  UIMAD.WIDE.U32 UR6, UR37, UR15, URZ ;  /* 0x0000000f250672a5 */ /* 0x000fe4000f8e00ff */
[----:B------:R-:W-:Y:S03]  /*5770*/  @!UP0 UISETP.NE.AND UP1, UPT, UR14, 0x1, UPT ;  /* 0x000000010e00888c */ /* 0x000fe6000bf25270 */
[----:B------:R-:W-:Y:S01]  /*5780*/  @!UP0 UMOV UR4, UR9 ;  /* 0x0000000900048c82 */ /* 0x000fe20008000000 */
[----:B--2---:R-:W-:Y:S02]  /*5790*/  @!UP0 UISETP.NE.AND UP2, UPT, UR5, 0x1, UPT ;  /* 0x000000010500888c */ /* 0x004fe4000bf45270 */
[----:B------:R-:W-:Y:S01]  /*57a0*/  @!UP0 USHF.R.U32.HI UR4, URZ, UR13, UR4 ;  /* 0x0000000dff048299 */ /* 0x000fe20008011604 */
[----:B------:R-:W-:Y:S02]  /*57b0*/  @!UP0 UMOV UR6, UR7 ;  /* 0x0000000700068c82 */ /* 0x000fe40008000000 */
[----:B---3--:R-:W-:Y:S02]  /*57c0*/  @!UP0 USHF.R.U32.HI UR6, URZ, UR10, UR6 ;  /* 0x0000000aff068299 */ /* 0x008fe40008011606 */
[----:B------:R-:W-:Y:S02]  /*57d0*/  @!UP0 USEL UR7, UR38, UR4, !UP2 ;  /* 0x0000000426078287 */ /* 0x000fe4000d000000 */
[----:B------:R-:W-:Y:S04]  /*57e0*/  @!UP0 USEL UR6, UR37, UR6, !UP1 ;  /* 0x0000000625068287 */ /* 0x000fe8000c800000 */
[----:B------:R-:W-:Y:S02]  /*57f0*/  @!UP0 UIADD3 UR4, UPT, UPT, -UR7, UR6, URZ ;  /* 0x0000000607048290 */ /* 0x000fe4000fffe1ff */
[----:B------:R-:W-:Y:S02]  /*5800*/  @!UP0 UIADD3 UR6, UPT, UPT, UR7, -UR6, URZ ;  /* 0x8000000607068290 */ /* 0x000fe4000fffe0ff */
[----:B------:R-:W-:Y:S02]  /*5810*/  @!UP0 UIMAD UR38, UR4, UR5, UR38 ;  /* 0x00000005042682a4 */ /* 0x000fe4000f8e0226 */
[----:B------:R-:W-:Y:S02]  /*5820*/  @!UP0 UIMAD UR37, UR6, UR14, UR37 ;  /* 0x0000000e062582a4 */ /* 0x000fe4000f8e0225 */
[----:B------:R-:W-:Y:S09]  /*5830*/  ULOP3.LUT UP0, URZ, UR11, 0x1b0, URZ, 0xc0, !UPT ;  /* 0x000001b00bff7892 */ /* 0x000ff2000f80c0ff */
[----:B------:R-:W-:Y:S05]  /*5840*/  BRA.U !UP0, `(.L_x_90) ;  /* 0x00000001087c7547 */ /* 0x000fea000b800000 */
[----:B------:R-:W1:Y:S01]  /*5850*/  LDCU.64 UR8, c[0x4][0x80] ;  /* 0x01001000ff0877ac */ /* 0x000e620008000a00 */
[----:B------:R-:W-:Y:S01]  /*5860*/  MOV R2, 0x0 ;  /* 0x0000000000027802 */ /* 0x000fe20000000f00 */
[----:B------:R-:W-:Y:S02]  /*5870*/  HFMA2 R12, -RZ, RZ, 0, 5.9604644775390625e-08 ;  /* 0x00000001ff0c7431 */ /* 0x000fe400000001ff */
[----:B------:R-:W-:Y:S01]  /*5880*/  IMAD.MOV.U32 R8, RZ, RZ, 0x70 ;  /* 0x00000070ff087424 */ /* 0x000fe200078e00ff */
[----:B------:R2:W3:Y:S01]  /*5890*/  LDC.64 R14, c[0x4][R2] ;  /* 0x01000000020e7b82 */ /* 0x0004e20000000a00 */
[----:B------:R-:W4:Y:S01]  /*58a0*/  LDCU.64 UR6, c[0x4][0x88] ;  /* 0x01001100ff0677ac */ /* 0x000f220008000a00 */
[----:B------:R-:W-:Y:S01]  /*58b0*/  IMAD.MOV.U32 R13, RZ, RZ, RZ ;  /* 0x000000ffff0d7224 */ /* 0x000fe200078e00ff */
[----:B------:R-:W2:Y:S01]  /*58c0*/  LDCU.64 UR4, c[0x4][0x8] ;  /* 0x01000100ff0477ac */ /* 0x000ea20008000a00 */
[----:B-1----:R-:W-:Y:S01]  /*58d0*/  MOV R5, UR9 ;  /* 0x0000000900057c02 */ /* 0x002fe20008000f00 */
[----:B------:R-:W-:Y:S01]  /*58e0*/  IMAD.U32 R4, RZ, RZ, UR8 ;  /* 0x00000008ff047e24 */ /* 0x000fe2000f8e00ff */
[----:B----4-:R-:W-:Y:S01]  /*58f0*/  MOV R7, UR7 ;  /* 0x0000000700077c02 */ /* 0x010fe20008000f00 */
[----:B------:R-:W-:Y:S01]  /*5900*/  IMAD.U32 R6, RZ, RZ, UR6 ;  /* 0x00000006ff067e24 */ /* 0x000fe2000f8e00ff */
[----:B--2---:R-:W-:Y:S01]  /*5910*/  MOV R11, UR5 ;  /* 0x00000005000b7c02 */ /* 0x004fe20008000f00 */
[----:B------:R-:W-:Y:S02]  /*5920*/  IMAD.U32 R10, RZ, RZ, UR4 ;  /* 0x00000004ff0a7e24 */ /* 0x000fe4000f8e00ff */
[----:B------:R-:W-:Y:S07]  /*5930*/  LEPC R20, `(.L_x_91) ;  /* 0x000000001014794e */ /* 0x000fee0000000000 */
[----:B---3-5:R-:W-:Y:S05]  /*5940*/  CALL.ABS.NOINC R14 ;  /* 0x000000000e007343 */ /* 0x028fea0003c00000 */
.L_x_91:
[----:B------:R-:W1:Y:S01]  /*5950*/  LDCU.64 UR8, c[0x4][0x80] ;  /* 0x01001000ff0877ac */ /* 0x000e620008000a00 */
[----:B------:R-:W2:Y:S01]  /*5960*/  LDC.64 R2, c[0x4][R2] ;  /* 0x0100000002027b82 */ /* 0x000ea20000000a00 */
[----:B------:R-:W-:Y:S02]  /*5970*/  HFMA2 R12, -RZ, RZ, 0, 5.9604644775390625e-08 ;  /* 0x00000001ff0c7431 */ /* 0x000fe400000001ff */
[----:B------:R-:W-:Y:S02]  /*5980*/  IMAD.MOV.U32 R8, RZ, RZ, 0x70 ;  /* 0x00000070ff087424 */ /* 0x000fe400078e00ff */
[----:B------:R-:W-:Y:S01]  /*5990*/  IMAD.MOV.U32 R13, RZ, RZ, RZ ;  /* 0x000000ffff0d7224 */ /* 0x000fe200078e00ff */
[----:B------:R-:W3:Y:S01]  /*59a0*/  LDCU.64 UR6, c[0x4][0x88] ;  /* 0x01001100ff0677ac */ /* 0x000ee20008000a00 */
[----:B------:R-:W4:Y:S01]  /*59b0*/  LDCU.64 UR4, c[0x4][0x8] ;  /* 0x01000100ff0477ac */ /* 0x000f220008000a00 */
[----:B-1----:R-:W-:Y:S02]  /*59c0*/  MOV R4, UR8 ;  /* 0x0000000800047c02 */ /* 0x002fe40008000f00 */
[----:B------:R-:W-:Y:S02]  /*59d0*/  MOV R5, UR9 ;  /* 0x0000000900057c02 */ /* 0x000fe40008000f00 */
[----:B---3--:R-:W-:Y:S01]  /*59e0*/  MOV R7, UR7 ;  /* 0x0000000700077c02 */ /* 0x008fe20008000f00 */
[----:B------:R-:W-:Y:S01]  /*59f0*/  IMAD.U32 R6, RZ, RZ, UR6 ;  /* 0x00000006ff067e24 */ /* 0x000fe2000f8e00ff */
[----:B----4-:R-:W-:Y:S01]  /*5a00*/  MOV R11, UR5 ;  /* 0x00000005000b7c02 */ /* 0x010fe20008000f00 */
[----:B------:R-:W-:Y:S02]  /*5a10*/  IMAD.U32 R10, RZ, RZ, UR4 ;  /* 0x00000004ff0a7e24 */ /* 0x000fe4000f8e00ff */
[----:B------:R-:W-:Y:S07]  /*5a20*/  LEPC R20, `(.L_x_90) ;  /* 0x000000001014794e */ /* 0x000fee0000000000 */
[----:B--2---:R-:W-:Y:S05]  /*5a30*/  CALL.ABS.NOINC R2 ;  /* 0x0000000002007343 */ /* 0x004fea0003c00000 */
.L_x_90:
[----:B------:R-:W-:Y:S02]  /*5a40*/  R2UR UR6, R49 ;  /* 0x00000000310672ca */ /* 0x000fe400000e0000 */
[----:B------:R-:W-:Y:S02]  /*5a50*/  R2UR UR5, R57 ;  /* 0x00000000390572ca */ /* 0x000fe400000e0000 */
[----:B------:R-:W-:Y:S02]  /*5a60*/  R2UR UR4, R56 ;  /* 0x00000000380472ca */ /* 0x000fe400000e0000 */
[----:B------:R-:W-:Y:S02]  /*5a70*/  ISETP.NE.U32.AND P4, PT, R42, RZ, PT ;  /* 0x000000ff2a00720c */ /* 0x000fe40003f85070 */
[----:B------:R-:W-:Y:S02]  /*5a80*/  ISETP.NE.U32.AND P2, PT, RZ, UR60, PT ;  /* 0x0000003cff007c0c */ /* 0x000fe4000bf45070 */
[----:B------:R-:W-:Y:S02]  /*5a90*/  ISETP.NE.AND.EX P4, PT, R43, RZ, PT, P4 ;  /* 0x000000ff2b00720c */ /* 0x000fe40003f85340 */
[----:B------:R-:W-:Y:S01]  /*5aa0*/  ISETP.NE.AND.EX P2, PT, RZ, UR61, PT, P2 ;  /* 0x0000003dff007c0c */ /* 0x000fe2000bf45320 */
[----:B------:R-:W-:Y:S02]  /*5ab0*/  UISETP.NE.AND UP2, UPT, UR6, URZ, UPT ;  /* 0x000000ff0600728c */ /* 0x000fe4000bf45270 */
[----:B------:R-:W-:Y:S04]  /*5ac0*/  UISETP.NE.U32.AND UP0, UPT, UR5, URZ, UPT ;  /* 0x000000ff0500728c */ /* 0x000fe8000bf05070 */
[----:B------:R-:W-:Y:S01]  /*5ad0*/  UISETP.NE.AND.EX UP1, UPT, UR4, URZ, UPT, UP0 ;  /* 0x000000ff0400728c */ /* 0x000fe2000bf25300 */
[----:B------:R-:W-:Y:S01]  /*5ae0*/  PLOP3.LUT P1, PT, PT, PT, UP2, 0x80, 0x8 ;  /* 0x000000000008781c */ /* 0x000fe20003f2f028 */
[----:B------:R-:W-:Y:S03]  /*5af0*/  UPLOP3.LUT UP0, UPT, UPT, UPT, UPT, 0x40, 0x4 ;  /* 0x000000000004789c */ /* 0x000fe60003f0e870 */
[----:B------:R-:W-:Y:S06]  /*5b00*/  @UP2 UPLOP3.LUT UP0, UPT, UPT, UPT, UP1, 0x80, 0x8 ;  /* 0x000000000008289c */ /* 0x000fec0003f0f010 */
[----:B------:R-:W-:Y:S01]  /*5b10*/  PLOP3.LUT P0, PT, PT, PT, UP0, 0x80, 0x8 ;  /* 0x000000000008781c */ /* 0x000fe20003f0f008 */
[----:B------:R-:W-:Y:S01]  /*5b20*/  @!UPT UIADD3 URZ, UPT, UPT, URZ, URZ, URZ ;  /* 0x000000fffffff290 */ /* 0x000fe2000fffe0ff */
[----:B------:R-:W-:Y:S11]  /*5b30*/  BRA.U !UP1, `(.L_x_92) ;  /* 0x0000000109407547 */ /* 0x000ff6000b800000 */
[----:B------:R-:W-:Y:S01]  /*5b40*/  UISETP.NE.U32.AND UP0, UPT, UR60, URZ, UPT ;  /* 0x000000ff3c00728c */ /* 0x000fe2000bf05070 */
[----:B------:R-:W-:Y:S01]  /*5b50*/  R2UR UR6, R57 ;  /* 0x00000000390672ca */ /* 0x000fe200000e0000 */
[----:B------:R-:W1:Y:S01]  /*5b60*/  LDCU.64 UR8, c[0x0][0x358] ;  /* 0x00006b00ff0877ac */ /* 0x000e620008000a00 */
[----:B------:R-:W-:Y:S02]  /*5b70*/  HFMA2 R45, -RZ, RZ, 0, 5.9604644775390625e-08 ;  /* 0x00000001ff2d7431 */ /* 0x000fe400000001ff */
[----:B------:R-:W-:Y:S01]  /*5b80*/  IMAD.MOV.U32 R0, RZ, RZ, 0x1 ;  /* 0x00000001ff007424 */ /* 0x000fe200078e00ff */
[----:B------:R-:W-:Y:S06]  /*5b90*/  UISETP.NE.AND.EX UP0, UPT, UR61, URZ, UPT, UP0 ;  /* 0x000000ff3d00728c */ /* 0x000fec000bf05300 */
[----:B------:R-:W-:Y:S05]  /*5ba0*/  PLOP3.LUT P3, PT, PT, PT, UP0, 0x80, 0x8 ;  /* 0x000000000008781c */ /* 0x000fea0003f6f008 */
[----:B------:R-:W2:Y:S01]  /*5bb0*/  @UP0 LDCU.64 UR4, c[0x0][0x888] ;  /* 0x00011100ff0407ac */ /* 0x000ea20008000a00 */
[----:B------:R-:W-:Y:S07]  /*5bc0*/  @UP0 UIMAD UR6, UR36, UR6, URZ ;  /* 0x00000006240602a4 */ /* 0x000fee000f8e02ff */
[----:B------:R-:W-:Y:S01]  /*5bd0*/  @!P3 PRMT R45, R0, 0x7610, R45 ;  /* 0x00007610002db816 */ /* 0x000fe2000000002d */
[----:B--2---:R-:W-:Y:S06]  /*5be0*/  @UP0 UIMAD.WIDE UR4, UR6, 0x4, UR4 ;  /* 0x00000004060408a5 */ /* 0x004fec000f8e0204 */
[----:B-----5:R-:W-:Y:S02]  /*5bf0*/  IMAD.U32 R26, RZ, RZ, UR4 ;  /* 0x00000004ff1a7e24 */ /* 0x020fe4000f8e00ff */
[----:B------:R-:W-:Y:S03]  /*5c00*/  IMAD.U32 R27, RZ, RZ, UR5 ;  /* 0x00000005ff1b7e24 */ /* 0x000fe6000f8e00ff */
[----:B------:R-:W2:Y:S02]  /*5c10*/  @!UP0 LDCU UR4, c[0x0][0x880] ;  /* 0x00011000ff0487ac */ /* 0x000ea40008000800 */
[----:B-1----:R1:W5:Y:S02]  /*5c20*/  @P3 LDG.E R26, desc[UR8][R26.64] ;  /* 0x000000081a1a3981 */ /* 0x002364000c1e1900 */
[----:B-12---:R-:W-:Y:S02]  /*5c30*/  @!P3 MOV R26, UR4 ;  /* 0x00000004001abc02 */ /* 0x006fe40008000f00 */
.L_x_92:
[----:B------:R-:W-:Y:S05]  /*5c40*/  @!P4 BRA `(.L_x_93) ;  /* 0x000000000024c947 */ /* 0x000fea0003800000 */
[----:B------:R-:W-:Y:S01]  /*5c50*/  ISETP.NE.U32.AND P3, PT, R40, RZ, PT ;  /* 0x000000ff2800720c */ /* 0x000fe20003f65070 */
[----:B------:R-:W1:Y:S03]  /*5c60*/  LDCU.64 UR4, c[0x0][0x358] ;  /* 0x00006b00ff0477ac */ /* 0x000e660008000a00 */
[----:B------:R-:W-:Y:S11]  /*5c70*/  ISETP.NE.AND.EX P3, PT, R41, RZ, PT, P3 ;  /* 0x000000ff2900720c */ /* 0x000ff60003f65330 */
[----:B------:R-:W-:Y:S02]  /*5c80*/  @!UPT UIADD3 URZ, UPT, UPT, URZ, URZ, URZ ;  /* 0x000000fffffff290 */ /* 0x000fe4000fffe0ff */
[----:B------:R-:W2:Y:S01]  /*5c90*/  @P3 LDC.64 R2, c[0x0][0x8a8] ;  /* 0x00022a00ff023b82 */ /* 0x000ea20000000a00 */
[----:B------:R-:W-:Y:S04]  /*5ca0*/  @P3 IMAD R0, R42, UR36, RZ ;  /* 0x000000242a003c24 */ /* 0x000fe8000f8e02ff */
[----:B--2---:R-:W-:Y:S05]  /*5cb0*/  @P3 IMAD.WIDE R2, R0, 0x4, R2 ;  /* 0x0000000400023825 */ /* 0x004fea00078e0202 */
[----:B-1---5:R1:W5:Y:S02]  /*5cc0*/  @P3 LDG.E R24, desc[UR4][R2.64] ;  /* 0x0000000402183981 */ /* 0x022364000c1e1900 */
[----:B-1----:R-:W2:Y:S02]  /*5cd0*/  @!P3 LDC R24, c[0x0][0x8a0] ;  /* 0x00022800ff18bb82 */ /* 0x002ea40000000800 */
.L_x_93:
[----:B-----5:R-:W-:Y:S01]  /*5ce0*/  FSETP.NEU.AND P3, PT, R26, RZ, PT ;  /* 0x000000ff1a00720b */ /* 0x020fe20003f6d000 */
[----:B------:R-:W-:Y:S01]  /*5cf0*/  IMAD.U32 R2, RZ, RZ, UR46 ;  /* 0x0000002eff027e24 */ /* 0x000fe2000f8e00ff */
[----:B------:R-:W-:Y:S01]  /*5d00*/  SEL R5, RZ, 0xffffffff, P2 ;  /* 0xffffffffff057807 */ /* 0x000fe20001000000 */
[----:B------:R-:W-:Y:S01]  /*5d10*/  ULOP3.LUT UR4, UR55, 0x1, URZ, 0x3c, !UPT ;  /* 0x0000000137047892 */ /* 0x000fe2000f8e3cff */
[----:B------:R-:W-:Y:S01]  /*5d20*/  @P1 LOP3.LUT P2, RZ, R45, 0xff, RZ, 0xc0, !PT ;  /* 0x000000ff2dff1812 */ /* 0x000fe2000784c0ff */
[----:B------:R-:W-:Y:S01]  /*5d30*/  BSSY B1, `(.L_x_94) ;  /* 0x000003d000017945 */ /* 0x000fe20003800000 */
[----:B------:R-:W-:Y:S01]  /*5d40*/  @P1 SEL R0, RZ, 0xffffffff, P3 ;  /* 0xffffffffff001807 */ /* 0x000fe20001800000 */
[----:B------:R-:W-:Y:S01]  /*5d50*/  IMAD.MOV.U32 R65, RZ, RZ, 0x1 ;  /* 0x00000001ff417424 */ /* 0x000fe200078e00ff */
[----:B------:R-:W-:Y:S01]  /*5d60*/  LEA R2, R2, UR44, 0x3 ;  /* 0x0000002c02027c11 */ /* 0x000fe2000f8e18ff */
[----:B------:R-:W-:Y:S01]  /*5d70*/  IMAD.U32 R63, RZ, RZ, UR4 ;  /* 0x00000004ff3f7e24 */ /* 0x000fe2000f8e00ff */
[----:B------:R-:W-:Y:S01]  /*5d80*/  @P0 SEL R0, R5, R0, !P2 ;  /* 0x0000000005000207 */ /* 0x000fe20005000000 */
[----:B------:R-:W-:Y:S01]  /*5d90*/  IMAD.U32 R64, RZ, RZ, UR46 ;  /* 0x0000002eff407e24 */ /* 0x000fe2000f8e00ff */
[----:B------:R-:W-:Y:S02]  /*5da0*/  LEA R27, R22, UR44, 0x3 ;  /* 0x0000002c161b7c11 */ /* 0x000fe4000f8e18ff */
[----:B------:R-:W-:Y:S02]  /*5db0*/  CS2R R38, SRZ ;  /* 0x0000000000267805 */ /* 0x000fe4000001ff00 */
[----:B------:R-:W-:Y:S02]  /*5dc0*/  @P1 LOP3.LUT R0, R0, 0x1, RZ, 0xc0, !PT ;  /* 0x0000000100001812 */ /* 0x000fe400078ec0ff */
[----:B------:R-:W-:Y:S02]  /*5dd0*/  CS2R R36, SRZ ;  /* 0x0000000000247805 */ /* 0x000fe4000001ff00 */
[----:B------:R-:W-:Y:S02]  /*5de0*/  SHF.L.U32 R3, R53, 0x1f, RZ ;  /* 0x0000001f35037819 */ /* 0x000fe400000006ff */
[----:B------:R-:W-:Y:S02]  /*5df0*/  CS2R R30, SRZ ;  /* 0x00000000001e7805 */ /* 0x000fe4000001ff00 */
[----:B------:R-:W-:Y:S02]  /*5e00*/  ISETP.NE.U32.OR P5, PT, R0, 0x1, !P1 ;  /* 0x000000010000780c */ /* 0x000fe40004fa5470 */
[----:B------:R-:W-:Y:S02]  /*5e10*/  CS2R R28, SRZ ;  /* 0x00000000001c7805 */ /* 0x000fe4000001ff00 */
[----:B------:R-:W-:Y:S02]  /*5e20*/  PLOP3.LUT P2, PT, PT, PT, UP1, 0x80, 0x8 ;  /* 0x000000000008781c */ /* 0x000fe40003f4f018 */
[----:B------:R-:W-:Y:S02]  /*5e30*/  LEA.HI R25, R22, R22, RZ, 0x1 ;  /* 0x0000001616197211 */ /* 0x000fe400078f08ff */
[----:B------:R-:W-:Y:S02]  /*5e40*/  LOP3.LUT P4, R50, R45, 0xff, RZ, 0xc0, !PT ;  /* 0x000000ff2d327812 */ /* 0x000fe4000788c0ff */
[----:B------:R-:W-:Y:S02]  /*5e50*/  SEL R4, RZ, 0xffffffff, P3 ;  /* 0xffffffffff047807 */ /* 0x000fe40001800000 */
[----:B------:R-:W-:Y:S02]  /*5e60*/  P2R R61, PR, RZ, 0x20 ;  /* 0x00000020ff3d7803 */ /* 0x000fe40000000000 */
[----:B------:R-:W-:Y:S03]  /*5e70*/  @P5 SHF.L.U32 R0, R63, 0x1f, RZ ;  /* 0x0000001f3f005819 */ /* 0x000fe600000006ff */
[----:B------:R-:W-:Y:S01]  /*5e80*/  @P2 SEL R4, R5, R4, !P4 ;  /* 0x0000000405042207 */ /* 0x000fe20006000000 */
[----:B------:R1:W3:Y:S03]  /*5e90*/  @P5 SYNCS.PHASECHK.TRANS64.TRYWAIT P1, [R2+URZ+0x50], R0 ;  /* 0x00005000020055a7 */ /* 0x0002e600080211ff */
[----:B------:R-:W-:Y:S04]  /*5ea0*/  LOP3.LUT R4, R4, 0x1, RZ, 0xc0, !PT ;  /* 0x0000000104047812 */ /* 0x000fe800078ec0ff */
[----:B------:R-:W-:Y:S04]  /*5eb0*/  ISETP.NE.U32.AND P2, PT, R4, 0x1, PT ;  /* 0x000000010400780c */ /* 0x000fe80003f45070 */
[----:B------:R-:W-:Y:S01]  /*5ec0*/  P2R R66, PR, RZ, 0x4 ;  /* 0x00000004ff427803 */ /* 0x000fe20000000000 */
[----:B------:R4:W2:Y:S01]  /*5ed0*/  SYNCS.PHASECHK.TRANS64.TRYWAIT P0, [R27+URZ+0xb0], R3 ;  /* 0x0000b0031b0075a7 */ /* 0x0008a200080011ff */
[C---:B-1----:R-:W-:Y:S01]  /*5ee0*/  IMAD.SHL.U32 R0, R25.reuse, 0x20, RZ ;  /* 0x0000002019007824 */ /* 0x042fe200078e00ff */
[----:B------:R-:W-:Y:S04]  /*5ef0*/  LOP3.LUT R25, R25, 0xffe, RZ, 0xc0, !PT ;  /* 0x00000ffe19197812 */ /* 0x000fe800078ec0ff */
[----:B------:R-:W-:Y:S01]  /*5f00*/  LOP3.LUT R0, R0, 0xffffffc0, RZ, 0xc0, !PT ;  /* 0xffffffc000007812 */ /* 0x000fe200078ec0ff */
[----:B------:R-:W-:Y:S04]  /*5f10*/  IMAD.IADD R25, R22, 0x1, -R25 ;  /* 0x0000000116197824 */ /* 0x000fe800078e0a19 */
[----:B------:R-:W-:Y:S04]  /*5f20*/  IMAD.IADD R0, R23, 0x1, R0 ;  /* 0x0000000117007824 */ /* 0x000fe800078e0200 */
[----:B------:R-:W-:Y:S01]  /*5f30*/  IMAD R25, R25, 0x100000, R0 ;  /* 0x0010000019197824 */ /* 0x000fe200078e0200 */
[----:B---3--:R-:W-:Y:S01]  /*5f40*/  @P5 SEL R65, RZ, 0x1, !P1 ;  /* 0x00000001ff415807 */ /* 0x008fe20004800000 */
[----:B----4-:R-:W-:Y:S06]  /*5f50*/  @!P5 BRA `(.L_x_95) ;  /* 0x000000000068d947 */ /* 0x010fec0003800000 */
[----:B------:R-:W-:Y:S01]  /*5f60*/  HFMA2 R31, -RZ, RZ, 0, 0 ;  /* 0x00000000ff1f7431 */ /* 0x000fe200000001ff */
[----:B------:R-:W-:Y:S01]  /*5f70*/  ISETP.NE.AND P1, PT, R65, RZ, PT ;  /* 0x000000ff4100720c */ /* 0x000fe20003f25270 */
[----:B------:R-:W-:Y:S01]  /*5f80*/  IMAD.U32 R0, RZ, RZ, UR46 ;  /* 0x0000002eff007e24 */ /* 0x000fe2000f8e00ff */
[----:B------:R-:W-:Y:S11]  /*5f90*/  BSSY B0, `(.L_x_96) ;  /* 0x0000005000007945 */ /* 0x000ff60003800000 */
[----:B------:R-:W-:Y:S05]  /*5fa0*/  @P1 BRA `(.L_x_97) ;  /* 0x00000000000c1947 */ /* 0x000fea0003800000 */
[----:B------:R-:W-:Y:S04]  /*5fb0*/  SHF.L.U32 R4, R63, 0x1f, RZ ;  /* 0x0000001f3f047819 */ /* 0x000fe800000006ff */
[----:B------:R-:W1:Y:S02]  /*5fc0*/  SYNCS.PHASECHK.TRANS64.TRYWAIT P1, [R2+URZ+0x50], R4 ;  /* 0x00005004020075a7 */ /* 0x000e6400080211ff */
[----:B-1----:R-:W-:Y:S05]  /*5fd0*/  @!P1 BRA `(.L_x_98) ;  /* 0x0000001c00cc9947 */ /* 0x002fea0003800000 */
.L_x_97:
[----:B------:R-:W-:Y:S05]  /*5fe0*/  BSYNC B0 ;  /* 0x0000000000007941 */ /* 0x000fea0003800000 */
.L_x_96:
[----:B------:R-:W-:Y:S01]  /*5ff0*/  ISETP.NE.AND P1, PT, R66, RZ, PT ;  /* 0x000000ff4200720c */ /* 0x000fe20003f25270 */
[----:B------:R-:W-:Y:S01]  /*6000*/  IMAD.MOV.U32 R30, RZ, RZ, RZ ;  /* 0x000000ffff1e7224 */ /* 0x000fe200078e00ff */
[----:B------:R-:W-:Y:S02]  /*6010*/  CS2R R28, SRZ ;  /* 0x00000000001c7805 */ /* 0x000fe4000001ff00 */
[----:B------:R-:W-:Y:S02]  /*6020*/  CS2R R38, SRZ ;  /* 0x0000000000267805 */ /* 0x000fe4000001ff00 */
[----:B------:R-:W-:Y:S07]  /*6030*/  CS2R R36, SRZ ;  /* 0x0000000000247805 */ /* 0x000fee000001ff00 */
[----:B-1----:R-:W-:Y:S01]  /*6040*/  @P1 IMAD R2, R0, 0x800, R44 ;  /* 0x0000080000021824 */ /* 0x002fe200078e022c */
[----:B------:R-:W-:Y:S05]  /*6050*/  @P1 WARPSYNC.ALL ;  /* 0x0000000000001948 */ /* 0x000fea0003800000 */
[----:B------:R-:W-:Y:S01]  /*6060*/  @P1 LEA R2, R2, UR44, 0x1 ;  /* 0x0000002c02021c11 */ /* 0x000fe2000f8e08ff */
[----:B------:R-:W-:Y:S04]  /*6070*/  UIADD3 UR4, UPT, UPT, UR46, 0x1, URZ ;  /* 0x000000012e047890 */ /* 0x000fe8000fffe0ff */
[----:B------:R1:W3:Y:S01]  /*6080*/  @P1 LDSM.16.M88.4 R28, [R2+0x200] ;  /* 0x00020000021c183b */ /* 0x0002e20000000200 */
[----:B------:R-:W-:Y:S01]  /*6090*/  UISETP.NE.AND UP0, UPT, UR4, 0x3, UPT ;  /* 0x000000030400788c */ /* 0x000fe2000bf05270 */
[----:B------:R-:W-:Y:S03]  /*60a0*/  @P1 IMAD R0, R54, 0x2, R2 ;  /* 0x0000000236001824 */ /* 0x000fe600078e0202 */
[----:B------:R-:W-:Y:S02]  /*60b0*/  USEL UR5, URZ, 0x1, UP0 ;  /* 0x00000001ff057887 */ /* 0x000fe40008000000 */
[----:B------:R1:W4:Y:S01]  /*60c0*/  @P1 LDSM.16.M88.4 R36, [R0+0x200] ;  /* 0x000200000024183b */ /* 0x0003220000000200 */
[----:B------:R-:W-:Y:S03]  /*60d0*/  USEL UR4, UR4, URZ, UP0 ;  /* 0x000000ff04047287 */ /* 0x000fe60008000000 */
[----:B------:R-:W-:Y:S03]  /*60e0*/  LOP3.LUT R63, R63, UR5, RZ, 0x3c, !PT ;  /* 0x000000053f3f7c12 */ /* 0x000fe6000f8e3cff */
[----:B------:R-:W-:Y:S02]  /*60f0*/  IMAD.U32 R64, RZ, RZ, UR4 ;  /* 0x00000004ff407e24 */ /* 0x000fe4000f8e00ff */
.L_x_95:
[----:B------:R-:W-:Y:S05]  /*6100*/  BSYNC B1 ;  /* 0x0000000000017941 */ /* 0x000fea0003800000 */
.L_x_94:
[----:B-1----:R-:W-:Y:S04]  /*6110*/  SHF.R.U32.HI R0, RZ, 0x15, R25 ;  /* 0x00000015ff007819 */ /* 0x002fe80000011619 */
[----:B------:R-:W-:Y:S01]  /*6120*/  LOP3.LUT P1, RZ, R0, 0x3, R46, 0x48, !PT ;  /* 0x0000000300ff7812 */ /* 0x000fe2000782482e */
[----:B------:R-:W-:Y:S01]  /*6130*/  @!UPT UIADD3 URZ, UPT, UPT, URZ, URZ, URZ ;  /* 0x000000fffffff290 */ /* 0x000fe2000fffe0ff */
[----:B--2---:R-:W-:Y:S11]  /*6140*/  @P0 BRA `(.L_x_99) ;  /* 0x0000000000080947 */ /* 0x004ff60003800000 */
[----:B------:R-:W1:Y:S02]  /*6150*/  SYNCS.PHASECHK.TRANS64.TRYWAIT P0, [R27+URZ+0xb0], R3 ;  /* 0x0000b0031b0075a7 */ /* 0x000e6400080011ff */
[----:B-1----:R-:W-:Y:S05]  /*6160*/  @!P0 BRA `(.L_x_100) ;  /* 0x0000001c007c8947 */ /* 0x002fea0003800000 */
.L_x_99:
[----:B------:R-:W-:Y:S05]  /*6170*/  @!P1 BRA `(.L_x_101) ;  /* 0x0000000000409947 */ /* 0x000fea0003800000 */
[----:B------:R-:W2:Y:S01]  /*6180*/  LDCU.64 UR8, c[0x4][0x70] ;  /* 0x01000e00ff0877ac */ /* 0x000ea20008000a00 */
[----:B-1----:R-:W-:Y:S01]  /*6190*/  MOV R3, 0x0 ;  /* 0x0000000000037802 */ /* 0x002fe20000000f00 */
[----:B------:R-:W-:Y:S02]  /*61a0*/  HFMA2 R12, -RZ, RZ, 0, 5.9604644775390625e-08 ;  /* 0x00000001ff0c7431 */ /* 0x000fe400000001ff */
[----:B------:R-:W-:Y:S02]  /*61b0*/  IMAD.MOV.U32 R8, RZ, RZ, 0x192 ;  /* 0x00000192ff087424 */ /* 0x000fe400078e00ff */
[----:B------:R-:W-:Y:S01]  /*61c0*/  IMAD.MOV.U32 R13, RZ, RZ, RZ ;  /* 0x000000ffff0d7224 */ /* 0x000fe200078e00ff */
[----:B------:R-:W1:Y:S01]  /*61d0*/  LDCU.64 UR6, c[0x4][0x78] ;  /* 0x01000f00ff0677ac */ /* 0x000e620008000a00 */
[----:B------:R-:W3:Y:S01]  /*61e0*/  LDC.64 R2, c[0x4][R3] ;  /* 0x0100000003027b82 */ /* 0x000ee20000000a00 */
[----:B------:R-:W5:Y:S01]  /*61f0*/  LDCU.64 UR4, c[0x4][0x10] ;  /* 0x01000200ff0477ac */ /* 0x000f620008000a00 */
[----:B--2---:R-:W-:Y:S01]  /*6200*/  MOV R5, UR9 ;  /* 0x0000000900057c02 */ /* 0x004fe20008000f00 */
[----:B------:R-:W-:Y:S01]  /*6210*/  IMAD.U32 R4, RZ, RZ, UR8 ;  /* 0x00000008ff047e24 */ /* 0x000fe2000f8e00ff */
[----:B-1----:R-:W-:Y:S01]  /*6220*/  MOV R7, UR7 ;  /* 0x0000000700077c02 */ /* 0x002fe20008000f00 */
[----:B------:R-:W-:Y:S01]  /*6230*/  IMAD.U32 R6, RZ, RZ, UR6 ;  /* 0x00000006ff067e24 */ /* 0x000fe2000f8e00ff */
[----:B-----5:R-:W-:Y:S01]  /*6240*/  MOV R11, UR5 ;  /* 0x00000005000b7c02 */ /* 0x020fe20008000f00 */
[----:B------:R-:W-:Y:S02]  /*6250*/  IMAD.U32 R10, RZ, RZ, UR4 ;  /* 0x00000004ff0a7e24 */ /* 0x000fe4000f8e00ff */
[----:B------:R-:W-:Y:S07]  /*6260*/  LEPC R20, `(.L_x_101) ;  /* 0x000000001014794e */ /* 0x000fee0000000000 */
[----:B---34-:R-:W-:Y:S05]  /*6270*/  CALL.ABS.NOINC R2 ;  /* 0x0000000002007343 */ /* 0x018fea0003c00000 */
.L_x_101:
[----:B------:R-:W-:Y:S05]  /*6280*/  WARPSYNC.ALL ;  /* 0x0000000000007948 */ /* 0x000fea0003800000 */
[----:B------:R-:W-:Y:S01]  /*6290*/  R2UR UR4, R25 ;  /* 0x00000000190472ca */ /* 0x000fe200000e0000 */
[----:B-1-3--:R-:W-:Y:S01]  /*62a0*/  HADD2.F32 R3, -RZ, R28.H0_H0 ;  /* 0x2000001cff037230 */ /* 0x00afe20000004100 */
[----:B------:R-:W-:Y:S01]  /*62b0*/  SHF.L.U32 R62, R54, 0x1, RZ ;  /* 0x00000001363e7819 */ /* 0x000fe200000006ff */
[----:B------:R-:W-:Y:S01]  /*62c0*/  HADD2.F32 R20, -RZ, R30.H0_H0 ;  /* 0x2000001eff147230 */ /* 0x000fe20000004100 */
[----:B------:R-:W-:Y:S01]  /*62d0*/  ISETP.NE.AND P0, PT, R55, RZ, PT ;  /* 0x000000ff3700720c */ /* 0x000fe20003f05270 */
[----:B------:R-:W-:Y:S08]  /*62e0*/  BSSY.RECONVERGENT B0, `(.L_x_102) ;  /* 0x000004e000007945 */ /* 0x000ff00003800200 */
[----:B------:R-:W1:Y:S02]  /*62f0*/  LDTM.16dp256bit.x4 R4, tmem[UR4] ;  /* 0x00000004000479ee */ /* 0x000e640008120000 */
[C---:B-1----:R-:W-:Y:S01]  /*6300*/  FMUL R0, R24.reuse, R4 ;  /* 0x0000000418007220 */ /* 0x042fe20000400000 */
[----:B------:R-:W-:Y:S02]  /*6310*/  HADD2.F32 R4, -RZ, R28.H1_H1 ;  /* 0x3000001cff047230 */ /* 0x000fe40000004100 */
[----:B------:R-:W-:Y:S01]  /*6320*/  FMUL R2, R24, R5 ;  /* 0x0000000518027220 */ /* 0x000fe20000400000 */
[--C-:B------:R-:W-:Y:S02]  /*6330*/  HADD2.F32 R5, -RZ, R29.reuse.H0_H0 ;  /* 0x2000001dff057230 */ /* 0x100fe40000004100 */
[----:B------:R-:W-:Y:S01]  /*6340*/  FFMA R0, R26, R3, R0 ;  /* 0x000000031a007223 */ /* 0x000fe20000000000 */
[----:B------:R-:W-:Y:S01]  /*6350*/  FMUL R3, R24, R6 ;  /* 0x0000000618037220 */ /* 0x000fe20000400000 */
[----:B------:R-:W-:Y:S02]  /*6360*/  HADD2.F32 R6, -RZ, R29.H1_H1 ;  /* 0x3000001dff067230 */ /* 0x000fe40000004100 */
[----:B------:R-:W-:Y:S01]  /*6370*/  FFMA R2, R26, R4, R2 ;  /* 0x000000041a027223 */ /* 0x000fe20000000002 */
[----:B------:R-:W-:Y:S01]  /*6380*/  FMUL R7, R24, R7 ;  /* 0x0000000718077220 */ /* 0x000fe20000400000 */
[----:B------:R-:W-:Y:S01]  /*6390*/  FFMA R3, R26, R5, R3 ;  /* 0x000000051a037223 */ /* 0x000fe20000000003 */
[C---:B------:R-:W-:Y:S01]  /*63a0*/  FMUL R4, R24.reuse, R8 ;  /* 0x0000000818047220 */ /* 0x040fe20000400000 */
[----:B------:R-:W-:Y:S01]  /*63b0*/  FMUL R5, R24, R9 ;  /* 0x0000000918057220 */ /* 0x000fe20000400000 */
[----:B------:R-:W-:Y:S01]  /*63c0*/  F2FP.F16.F32.PACK_AB R32, R2, R0 ;  /* 0x000000000220723e */ /* 0x000fe200000000ff */
[C---:B------:R-:W-:Y:S01]  /*63d0*/  FFMA R7, R26.reuse, R6, R7 ;  /* 0x000000061a077223 */ /* 0x040fe20000000007 */
[----:B------:R-:W-:Y:S02]  /*63e0*/  HADD2.F32 R0, -RZ, R30.H1_H1 ;  /* 0x3000001eff007230 */ /* 0x000fe40000004100 */
[----:B------:R-:W-:Y:S01]  /*63f0*/  FFMA R4, R26, R20, R4 ;  /* 0x000000141a047223 */ /* 0x000fe20000000004 */
[--C-:B------:R-:W-:Y:S02]  /*6400*/  HADD2.F32 R2, -RZ, R31.reuse.H0_H0 ;  /* 0x2000001fff027230 */ /* 0x100fe40000004100 */
[----:B------:R-:W-:Y:S01]  /*6410*/  FMUL R6, R24, R10 ;  /* 0x0000000a18067220 */ /* 0x000fe20000400000 */
[----:B------:R-:W-:Y:S01]  /*6420*/  F2FP.F16.F32.PACK_AB R33, R7, R3 ;  /* 0x000000030721723e */ /* 0x000fe200000000ff */
[----:B------:R-:W-:Y:S02]  /*6430*/  HADD2.F32 R3, -RZ, R31.H1_H1 ;  /* 0x3000001fff037230 */ /* 0x000fe40000004100 */
[----:B------:R-:W-:Y:S01]  /*6440*/  FFMA R5, R26, R0, R5 ;  /* 0x000000001a057223 */ /* 0x000fe20000000005 */
[C---:B------:R-:W-:Y:S01]  /*6450*/  FMUL R11, R24.reuse, R11 ;  /* 0x0000000b180b7220 */ /* 0x040fe20000400000 */
[--C-:B----4-:R-:W-:Y:S02]  /*6460*/  HADD2.F32 R7, -RZ, R36.reuse.H0_H0 ;  /* 0x20000024ff077230 */ /* 0x110fe40000004100 */
[C---:B------:R-:W-:Y:S01]  /*6470*/  FMUL R8, R24.reuse, R12 ;  /* 0x0000000c18087220 */ /* 0x040fe20000400000 */
[----:B------:R-:W-:Y:S02]  /*6480*/  HADD2.F32 R0, -RZ, R36.H1_H1 ;  /* 0x30000024ff007230 */ /* 0x000fe40000004100 */
[----:B------:R-:W-:Y:S01]  /*6490*/  FMUL R9, R24, R13 ;  /* 0x0000000d18097220 */ /* 0x000fe20000400000 */
[C---:B------:R-:W-:Y:S01]  /*64a0*/  FFMA R6, R26.reuse, R2, R6 ;  /* 0x000000021a067223 */ /* 0x040fe20000000006 */
[C---:B------:R-:W-:Y:S01]  /*64b0*/  FFMA R11, R26.reuse, R3, R11 ;  /* 0x000000031a0b7223 */ /* 0x040fe2000000000b */
[C---:B------:R-:W-:Y:S01]  /*64c0*/  FFMA R8, R26.reuse, R7, R8 ;  /* 0x000000071a087223 */ /* 0x040fe20000000008 */
[----:B------:R-:W-:Y:S01]  /*64d0*/  FFMA R9, R26, R0, R9 ;  /* 0x000000001a097223 */ /* 0x000fe20000000009 */
[--C-:B------:R-:W-:Y:S02]  /*64e0*/  HADD2.F32 R2, -RZ, R37.reuse.H0_H0 ;  /* 0x20000025ff027230 */ /* 0x100fe40000004100 */
[C---:B------:R-:W-:Y:S01]  /*64f0*/  FMUL R10, R24.reuse, R14 ;  /* 0x0000000e180a7220 */ /* 0x040fe20000400000 */
[----:B------:R-:W-:Y:S02]  /*6500*/  HADD2.F32 R0, -RZ, R37.H1_H1 ;  /* 0x30000025ff007230 */ /* 0x000fe40000004100 */
[----:B------:R-:W-:Y:S01]  /*6510*/  FMUL R15, R24, R15 ;  /* 0x0000000f180f7220 */ /* 0x000fe20000400000 */
[----:B------:R-:W-:Y:S01]  /*6520*/  F2FP.F16.F32.PACK_AB R34, R5, R4 ;  /* 0x000000040522723e */ /* 0x000fe200000000ff */
[----:B------:R-:W-:Y:S01]  /*6530*/  FFMA R10, R26, R2, R10 ;  /* 0x000000021a0a7223 */ /* 0x000fe2000000000a */
[----:B------:R-:W-:Y:S01]  /*6540*/  FMUL R12, R24, R16 ;  /* 0x00000010180c7220 */ /* 0x000fe20000400000 */
[----:B------:R-:W-:Y:S01]  /*6550*/  FFMA R15, R26, R0, R15 ;  /* 0x000000001a0f7223 */ /* 0x000fe2000000000f */
[--C-:B------:R-:W-:Y:S01]  /*6560*/  HADD2.F32 R0, -RZ, R38.reuse.H0_H0 ;  /* 0x20000026ff007230 */ /* 0x100fe20000004100 */
[----:B------:R-:W-:Y:S01]  /*6570*/  MOV R5, UR46 ;  /* 0x0000002e00057c02 */ /* 0x000fe20008000f00 */
[----:B------:R-:W-:Y:S02]  /*6580*/  HADD2.F32 R2, -RZ, R38.H1_H1 ;  /* 0x30000026ff027230 */ /* 0x000fe40000004100 */
[C---:B------:R-:W-:Y:S01]  /*6590*/  FMUL R13, R24.reuse, R17 ;  /* 0x00000011180d7220 */ /* 0x040fe20000400000 */
[--C-:B------:R-:W-:Y:S02]  /*65a0*/  HADD2.F32 R3, -RZ, R39.reuse.H0_H0 ;  /* 0x20000027ff037230 */ /* 0x100fe40000004100 */
[C---:B------:R-:W-:Y:S01]  /*65b0*/  FMUL R14, R24.reuse, R18 ;  /* 0x00000012180e7220 */ /* 0x040fe20000400000 */
[----:B------:R-:W-:Y:S02]  /*65c0*/  HADD2.F32 R4, -RZ, R39.H1_H1 ;  /* 0x30000027ff047230 */ /* 0x000fe40000004100 */
[----:B------:R-:W-:Y:S01]  /*65d0*/  FMUL R19, R24, R19 ;  /* 0x0000001318137220 */ /* 0x000fe20000400000 */
[C---:B------:R-:W-:Y:S01]  /*65e0*/  FFMA R12, R26.reuse, R0, R12 ;  /* 0x000000001a0c7223 */ /* 0x040fe2000000000c */
[----:B------:R-:W-:Y:S01]  /*65f0*/  LEA R5, R5, R44, 0xb ;  /* 0x0000002c05057211 */ /* 0x000fe200078e58ff */
[C---:B------:R-:W-:Y:S01]  /*6600*/  FFMA R13, R26.reuse, R2, R13 ;  /* 0x000000021a0d7223 */ /* 0x040fe2000000000d */
[C---:B------:R-:W-:Y:S01]  /*6610*/  FFMA R14, R26.reuse, R3, R14 ;  /* 0x000000031a0e7223 */ /* 0x040fe2000000000e */
[----:B------:R-:W-:Y:S01]  /*6620*/  FFMA R19, R26, R4, R19 ;  /* 0x000000041a137223 */ /* 0x000fe20000000013 */
[----:B------:R-:W-:Y:S02]  /*6630*/  F2FP.F16.F32.PACK_AB R35, R11, R6 ;  /* 0x000000060b23723e */ /* 0x000fe400000000ff */
[----:B------:R-:W-:Y:S02]  /*6640*/  LEA R5, R5, UR44, 0x1 ;  /* 0x0000002c05057c11 */ /* 0x000fe4000f8e08ff */
[----:B------:R-:W-:Y:S02]  /*6650*/  F2FP.F16.F32.PACK_AB R8, R9, R8 ;  /* 0x000000080908723e */ /* 0x000fe400000000ff */
[----:B------:R-:W-:Y:S01]  /*6660*/  F2FP.F16.F32.PACK_AB R9, R15, R10 ;  /* 0x0000000a0f09723e */ /* 0x000fe200000000ff */
[----:B------:R1:W-:Y:S01]  /*6670*/  STSM.16.M88.4 [R5+0x200], R32 ;  /* 0x0002002005007844 */ /* 0x0003e20000000200 */
[----:B------:R-:W-:Y:S02]  /*6680*/  F2FP.F16.F32.PACK_AB R10, R13, R12 ;  /* 0x0000000c0d0a723e */ /* 0x000fe400000000ff */
[----:B------:R-:W-:Y:S02]  /*6690*/  F2FP.F16.F32.PACK_AB R11, R19, R14 ;  /* 0x0000000e130b723e */ /* 0x000fe400000000ff */
[----:B------:R-:W-:Y:S05]  /*66a0*/  IADD3 R0, PT, PT, R62, 0x200, R5 ;  /* 0x000002003e007810 */ /* 0x000fea0007ffe005 */
[----:B------:R1:W-:Y:S01]  /*66b0*/  STSM.16.M88.4 [R0], R8 ;  /* 0x0000000800007844 */ /* 0x0003e20000000200 */
[----:B------:R-:W-:Y:S01]  /*66c0*/  @!PT LDS RZ, [RZ] ;  /* 0x00000000fffff984 */ /* 0x000fe20000000800 */
[----:B------:R-:W-:Y:S01]  /*66d0*/  @!PT LDS RZ, [RZ] ;  /* 0x00000000fffff984 */ /* 0x000fe20000000800 */
[----:B------:R-:W-:Y:S01]  /*66e0*/  @!PT LDS RZ, [RZ] ;  /* 0x00000000fffff984 */ /* 0x000fe20000000800 */
[----:B------:R-:W-:Y:S01]  /*66f0*/  @!PT LDS RZ, [RZ] ;  /* 0x00000000fffff984 */ /* 0x000fe20000000800 */
[----:B------:R2:W-:Y:S07]  /*6700*/  MEMBAR.ALL.CTA ;  /* 0x0000000000007992 */ /* 0x0005ee0000008000 */
[----:B--2---:R-:W2:Y:S02]  /*6710*/  FENCE.VIEW.ASYNC.S ;  /* 0x00000000000073c6 */ /* 0x004ea40000000000 */
[----:B--2---:R-:W-:Y:S06]  /*6720*/  BAR.SYNC.DEFER_BLOCKING 0x1, 0x80 ;  /* 0x0042000000007b1d */ /* 0x004fec0000010000 */
[----:B------:R-:W-:Y:S05]  /*6730*/  @P0 BRA `(.L_x_103) ;  /* 0x0000000000200947 */ /* 0x000fea0003800000 */
[----:B------:R-:W2:Y:S01]  /*6740*/  LDCU.64 UR6, c[0x0][0x348] ;  /* 0x00006900ff0677ac */ /* 0x000ea20008000a00 */
[----:B------:R-:W-:Y:S01]  /*6750*/  ULEA UR5, UR46, UR44, 0xc ;  /* 0x0000002c2e057291 */ /* 0x000fe2000f8e60ff */
[----:B------:R-:W-:Y:S03]  /*6760*/  UMOV UR51, UR36 ;  /* 0x0000002400337c82 */ /* 0x000fe60008000000 */
[----:B------:R-:W-:Y:S02]  /*6770*/  UIADD3 UR48, UPT, UPT, UR5, 0x200, URZ ;  /* 0x0000020005307890 */ /* 0x000fe4000fffe0ff */
[----:B--2---:R-:W-:Y:S04]  /*6780*/  UIADD3 UR4, UP0, UPT, UR6, 0x680, URZ ;  /* 0x0000068006047890 */ /* 0x004fe8000ff1e0ff */
[----:B------:R-:W-:Y:S09]  /*6790*/  UIADD3.X UR5, UPT, UPT, URZ, UR7, URZ, UP0, !UPT ;  /* 0x00000007ff057290 */ /* 0x000ff200087fe4ff */
[----:B------:R2:W-:Y:S02]  /*67a0*/  UTMASTG.3D [UR48], [UR4] ;  /* 0x00000030040073b5 */ /* 0x0005e40008010000 */
[----:B--2---:R0:W-:Y:S02]  /*67b0*/  UTMACMDFLUSH ;  /* 0x00000000000079b7 */ /* 0x0041e40000000000 */
.L_x_103:
[----:B------:R-:W-:Y:S05]  /*67c0*/  BSYNC.RECONVERGENT B0 ;  /* 0x0000000000007941 */ /* 0x000fea0003800200 */
.L_x_102:
[----:B------:R-:W-:Y:S01]  /*67d0*/  UIADD3 UR47, UPT, UPT, UR46, 0x1, URZ ;  /* 0x000000012e2f7890 */ /* 0x000fe2000fffe0ff */
[----:B------:R-:W-:Y:S03]  /*67e0*/  BSSY.RECONVERGENT B0, `(.L_x_104) ;  /* 0x0000005000007945 */ /* 0x000fe60003800200 */
[----:B------:R-:W-:Y:S04]  /*67f0*/  UISETP.NE.AND UP0, UPT, UR47, 0x3, UPT ;  /* 0x000000032f00788c */ /* 0x000fe8000bf05270 */
[----:B------:R-:W-:Y:S01]  /*6800*/  USEL UR45, UR47, URZ, UP0 ;  /* 0x000000ff2f2d7287 */ /* 0x000fe20008000000 */
[----:B------:R-:W-:Y:S11]  /*6810*/  @P0 BRA `(.L_x_105) ;  /* 0x0000000000040947 */ /* 0x000ff60003800000 */
[----:B------:R-:W-:Y:S04]  /*6820*/  DEPBAR.LE SB0, 0x1 ;  /* 0x000080400000791a */ /* 0x000fe80000000000 */
.L_x_105:
[----:B------:R-:W-:Y:S05]  /*6830*/  BSYNC.RECONVERGENT B0 ;  /* 0x0000000000007941 */ /* 0x000fea0003800200 */
.L_x_104:
[----:B------:R-:W-:Y:S01]  /*6840*/  BAR.SYNC.DEFER_BLOCKING 0x1, 0x80 ;  /* 0x0042000000007b1d */ /* 0x000fe20000010000 */
[----:B------:R-:W-:Y:S01]  /*6850*/  ISETP.NE.AND P1, PT, R61, RZ, PT ;  /* 0x000000ff3d00720c */ /* 0x000fe20003f25270 */
[----:B------:R-:W-:Y:S01]  /*6860*/  UISETP.NE.AND UP0, UPT, UR53, URZ, UPT ;  /* 0x000000ff3500728c */ /* 0x000fe2000bf05270 */
[----:B------:R-:W-:Y:S11]  /*6870*/  LEA R2, R64, UR44, 0x3 ;  /* 0x0000002c40027c11 */ /* 0x000ff6000f8e18ff */
[----:B------:R-:W-:Y:S01]  /*6880*/  @P1 SHF.L.U32 R3, R63, 0x1f, RZ ;  /* 0x0000001f3f031819 */ /* 0x000fe200000006ff */
[----:B------:R-:W-:Y:S06]  /*6890*/  BRA.U !UP0, `(.L_x_106) ;  /* 0x0000000108247547 */ /* 0x000fec000b800000 */
[----:B------:R-:W-:Y:S01]  /*68a0*/  IMAD.U32 R4, RZ, RZ, UR52 ;  /* 0x00000034ff047e24 */ /* 0x000fe2000f8e00ff */
[----:B-1----:R-:W-:Y:S01]  /*68b0*/  MOV R0, UR54 ;  /* 0x0000003600007c02 */ /* 0x002fe20008000f00 */
[----:B------:R-:W-:Y:S03]  /*68c0*/  UIADD3 UR4, UPT, UPT, UR52, 0x1, URZ ;  /* 0x0000000134047890 */ /* 0x000fe6000fffe0ff */
[----:B------:R-:W-:Y:S01]  /*68d0*/  @P1 LEA R4, R4, UR44, 0x3 ;  /* 0x0000002c04041c11 */ /* 0x000fe2000f8e18ff */
[----:B------:R-:W-:Y:S04]  /*68e0*/  UISETP.NE.AND UP0, UPT, UR4, 0x3, UPT ;  /* 0x000000030400788c */ /* 0x000fe8000bf05270 */
[----:B------:R-:W-:Y:S01]  /*68f0*/  @P1 VIADD R4, R4, 0x68 ;  /* 0x0000006804041836 */ /* 0x000fe20000000000 */
[----:B------:R-:W-:Y:S04]  /*6900*/  USEL UR52, UR4, URZ, UP0 ;  /* 0x000000ff04347287 */ /* 0x000fe80008000000 */
[----:B------:R-:W-:Y:S04]  /*6910*/  @P1 PRMT R0, R0, 0x654, R4 ;  /* 0x0000065400001816 */ /* 0x000fe80000000004 */
[----:B------:R2:W-:Y:S04]  /*6920*/  @P1 SYNCS.ARRIVE.TRANS64.RED.A1T0 RZ, [R0+URZ], RZ ;  /* 0x000000ff00ff19a7 */ /* 0x0005e800081004ff */
.L_x_106:
[----:B------:R-:W3:Y:S01]  /*6930*/  @P1 SYNCS.PHASECHK.TRANS64.TRYWAIT P0, [R2+URZ+0x50], R3 ;  /* 0x00005003020015a7 */ /* 0x000ee200080011ff */
[----:B------:R-:W-:Y:S01]  /*6940*/  BSSY B1, `(.L_x_107) ;  /* 0x0000013000017945 */ /* 0x000fe20003800000 */
[----:B---3--:R-:W-:Y:S03]  /*6950*/  @P1 SEL R65, RZ, 0x1, !P0 ;  /* 0x00000001ff411807 */ /* 0x008fe60004000000 */
[----:B------:R-:W-:Y:S05]  /*6960*/  @!P1 BRA `(.L_x_108) ;  /* 0x0000000000409947 */ /* 0x000fea0003800000 */
[----:B------:R-:W-:Y:S01]  /*6970*/  ISETP.NE.AND P1, PT, R66, RZ, PT ;  /* 0x000000ff4200720c */ /* 0x000fe20003f25270 */
[----:B------:R-:W-:Y:S01]  /*6980*/  BSSY B0, `(.L_x_109) ;  /* 0x0000009000007945 */ /* 0x000fe20003800000 */
[----:B------:R-:W-:Y:S11]  /*6990*/  ISETP.NE.AND P0, PT, R65, RZ, PT ;  /* 0x000000ff4100720c */ /* 0x000ff60003f05270 */
[----:B------:R-:W-:Y:S05]  /*69a0*/  @P1 IMAD R3, R64, 0x800, R44 ;  /* 0x0000080040031824 */ /* 0x000fea00078e022c */
[----:B------:R-:W-:Y:S05]  /*69b0*/  @P1 LEA R3, R3, UR44, 0x1 ;  /* 0x0000002c03031c11 */ /* 0x000fea000f8e08ff */
[----:B-12---:R-:W-:Y:S01]  /*69c0*/  @P1 IMAD.IADD R0, R62, 0x1, R3 ;  /* 0x000000013e001824 */ /* 0x006fe200078e0203 */
[----:B------:R-:W-:Y:S06]  /*69d0*/  @P0 BRA `(.L_x_110) ;  /* 0x00000000000c0947 */ /* 0x000fec0003800000 */
[----:B------:R-:W-:Y:S04]  /*69e0*/  SHF.L.U32 R63, R63, 0x1f, RZ ;  /* 0x0000001f3f3f7819 */ /* 0x000fe800000006ff */
[----:B------:R-:W1:Y:S02]  /*69f0*/  SYNCS.PHASECHK.TRANS64.TRYWAIT P0, [R2+URZ+0x50], R63 ;  /* 0x0000503f020075a7 */ /* 0x000e6400080011ff */
[----:B-1----:R-:W-:Y:S05]  /*6a00*/  @!P0 BRA `(.L_x_111) ;  /* 0x0000001400688947 */ /* 0x002fea0003800000 */
.L_x_110:
[----:B------:R-:W-:Y:S05]  /*6a10*/  BSYNC B0 ;  /* 0x0000000000007941 */ /* 0x000fea0003800000 */
.L_x_109:
[----:B------:R-:W-:Y:S11]  /*6a20*/  ISETP.NE.AND P0, PT, R66, RZ, PT ;  /* 0x000000ff4200720c */ /* 0x000ff60003f05270 */
[----:B------:R-:W-:Y:S02]  /*6a30*/  @!UPT UIADD3 URZ, UPT, UPT, URZ, URZ, URZ ;  /* 0x000000fffffff290 */ /* 0x000fe4000fffe0ff */
[----:B------:R-:W-:Y:S05]  /*6a40*/  @P0 WARPSYNC.ALL ;  /* 0x0000000000000948 */ /* 0x000fea0003800000 */
[----:B------:R3:W4:Y:S04]  /*6a50*/  @P0 LDSM.16.M88.4 R28, [R3+0x200] ;  /* 0x00020000031c083b */ /* 0x0007280000000200 */
[----:B------:R3:W2:Y:S02]  /*6a60*/  @P0 LDSM.16.M88.4 R36, [R0+0x200] ;  /* 0x000200000024083b */ /* 0x0006a40000000200 */
.L_x_108:
[----:B------:R-:W-:Y:S05]  /*6a70*/  BSYNC B1 ;  /* 0x0000000000017941 */ /* 0x000fea0003800000 */
.L_x_107:
[----:B-123--:R-:W-:Y:S05]  /*6a80*/  VIADD R0, R25, 0x20 ;  /* 0x0000002019007836 */ /* 0x00efea0000000000 */
[----:B------:R-:W-:Y:S04]  /*6a90*/  SHF.R.U32.HI R0, RZ, 0x15, R0 ;  /* 0x00000015ff007819 */ /* 0x000fe80000011600 */
[----:B------:R-:W-:Y:S11]  /*6aa0*/  LOP3.LUT P0, RZ, R0, 0x3, R46, 0x48, !PT ;  /* 0x0000000300ff7812 */ /* 0x000ff6000780482e */
[----:B------:R-:W-:Y:S02]  /*6ab0*/  @!UPT UIADD3 URZ, UPT, UPT, URZ, URZ, URZ ;  /* 0x000000fffffff290 */ /* 0x000fe4000fffe0ff */
[----:B------:R-:W-:Y:S05]  /*6ac0*/  @!P0 BRA `(.L_x_112) ;  /* 0x0000000000408947 */ /* 0x000fea0003800000 */
[----:B------:R-:W1:Y:S01]  /*6ad0*/  LDCU.64 UR8, c[0x4][0x70] ;  /* 0x01000e00ff0877ac */ /* 0x000e620008000a00 */
[----:B------:R-:W-:Y:S01]  /*6ae0*/  MOV R3, 0x0 ;  /* 0x0000000000037802 */ /* 0x000fe20000000f00 */
[----:B------:R-:W-:Y:S02]  /*6af0*/  HFMA2 R12, -RZ, RZ, 0, 5.9604644775390625e-08 ;  /* 0x00000001ff0c7431 */ /* 0x000fe400000001ff */
[----:B------:R-:W-:Y:S02]  /*6b00*/  IMAD.MOV.U32 R8, RZ, RZ, 0x192 ;  /* 0x00000192ff087424 */ /* 0x000fe400078e00ff */
[----:B------:R-:W-:Y:S01]  /*6b10*/  IMAD.MOV.U32 R13, RZ, RZ, RZ ;  /* 0x000000ffff0d7224 */ /* 0x000fe200078e00ff */
[----:B------:R-:W2:Y:S01]  /*6b20*/  LDCU.64 UR6, c[0x4][0x78] ;  /* 0x01000f00ff0677ac */ /* 0x000ea20008000a00 */
[----:B------:R-:W3:Y:S01]  /*6b30*/  LDC.64 R2, c[0x4][R3] ;  /* 0x0100000003027b82 */ /* 0x000ee20000000a00 */
[----:B------:R-:W5:Y:S01]  /*6b40*/  LDCU.64 UR4, c[0x4][0x10] ;  /* 0x01000200ff0477ac */ /* 0x000f620008000a00 */
[----:B-1----:R-:W-:Y:S01]  /*6b50*/  MOV R5, UR9 ;  /* 0x0000000900057c02 */ /* 0x002fe20008000f00 */
[----:B------:R-:W-:Y:S01]  /*6b60*/  IMAD.U32 R4, RZ, RZ, UR8 ;  /* 0x00000008ff047e24 */ /* 0x000fe2000f8e00ff */
[----:B--2---:R-:W-:Y:S01]  /*6b70*/  MOV R7, UR7 ;  /* 0x0000000700077c02 */ /* 0x004fe20008000f00 */
[----:B------:R-:W-:Y:S01]  /*6b80*/  IMAD.U32 R6, RZ, RZ, UR6 ;  /* 0x00000006ff067e24 */ /* 0x000fe2000f8e00ff */
[----:B-----5:R-:W-:Y:S01]  /*6b90*/  MOV R11, UR5 ;  /* 0x00000005000b7c02 */ /* 0x020fe20008000f00 */
[----:B------:R-:W-:Y:S02]  /*6ba0*/  IMAD.U32 R10, RZ, RZ, UR4 ;  /* 0x00000004ff0a7e24 */ /* 0x000fe4000f8e00ff */
[----:B------:R-:W-:Y:S07]  /*6bb0*/  LEPC R20, `(.L_x_112) ;  /* 0x000000001014794e */ /* 0x000fee0000000000 */
[----:B---34-:R-:W-:Y:S05]  /*6bc0*/  CALL.ABS.NOINC R2 ;  /* 0x0000000002007343 */ /* 0x018fea0003c00000 */
.L_x_112:
[----:B------:R-:W-:Y:S01]  /*6bd0*/  ISETP.NE.AND P0, PT, R55, RZ, PT ;  /* 0x000000ff3700720c */ /* 0x000fe20003f05270 */
[----:B------:R-:W-:Y:S05]  /*6be0*/  WARPSYNC.ALL ;  /* 0x0000000000007948 */ /* 0x000fea0003800000 */
[----:B------:R-:W-:Y:S01]  /*6bf0*/  R2UR UR4, R25 ;  /* 0x00000000190472ca */ /* 0x000fe200000e0000 */
[--C-:B----4-:R-:W-:Y:S01]  /*6c00*/  HADD2.F32 R20, -RZ, R28.reuse.H0_H0 ;  /* 0x2000001cff147230 */ /* 0x110fe20000004100 */
[----:B------:R-:W-:Y:S01]  /*6c10*/  BSSY.RECONVERGENT B0, `(.L_x_113) ;  /* 0x0000056000007945 */ /* 0x000fe20003800200 */
[----:B------:R-:W-:Y:S02]  /*6c20*/  HADD2.F32 R21, -RZ, R28.H1_H1 ;  /* 0x3000001cff157230 */ /* 0x000fe40000004100 */
[--C-:B------:R-:W-:Y:S02]  /*6c30*/  HADD2.F32 R25, -RZ, R29.reuse.H0_H0 ;  /* 0x2000001dff197230 */ /* 0x100fe40000004100 */
[----:B------:R-:W-:Y:S02]  /*6c40*/  HADD2.F32 R28, -RZ, R30.H0_H0 ;  /* 0x2000001eff1c7230 */ /* 0x000fe40000004100 */
[--C-:B------:R-:W-:Y:S02]  /*6c50*/  HADD2.F32 R32, -RZ, R36.reuse.H0_H0 ;  /* 0x20000024ff207230 */ /* 0x100fe40000004100 */
[----:B------:R-:W-:Y:S02]  /*6c60*/  HADD2.F32 R33, -RZ, R36.H1_H1 ;  /* 0x30000024ff217230 */ /* 0x000fe40000004100 */
[----:B------:R-:W1:Y:S01]  /*6c70*/  LDTM.16dp256bit.x4 R4, tmem[UR4+0x20] ;  /* 0x00002004000479ee */ /* 0x000e620008120000 */
[----:B------:R-:W-:Y:S01]  /*6c80*/  NOP ;  /* 0x0000000000007918 */ /* 0x000fe20000000000 */
[----:B------:R-:W-:Y:S01]  /*6c90*/  R2UR UR4, R27 ;  /* 0x000000001b0472ca */ /* 0x000fe200000e0000 */
[----:B------:R-:W-:Y:S02]  /*6ca0*/  HADD2.F32 R27, -RZ, R29.H1_H1 ;  /* 0x3000001dff1b7230 */ /* 0x000fe40000004100 */
[----:B------:R-:W-:Y:S02]  /*6cb0*/  HADD2.F32 R29, -RZ, R30.H1_H1 ;  /* 0x3000001eff1d7230 */ /* 0x000fe40000004100 */
[--C-:B------:R-:W-:Y:S02]  /*6cc0*/  HADD2.F32 R30, -RZ, R31.reuse.H0_H0 ;  /* 0x2000001fff1e7230 */ /* 0x100fe40000004100 */
[----:B------:R-:W-:Y:S02]  /*6cd0*/  HADD2.F32 R31, -RZ, R31.H1_H1 ;  /* 0x3000001fff1f7230 */ /* 0x000fe40000004100 */
[--C-:B------:R-:W-:Y:S02]  /*6ce0*/  HADD2.F32 R34, -RZ, R37.reuse.H0_H0 ;  /* 0x20000025ff227230 */ /* 0x100fe40000004100 */
[----:B------:R-:W-:Y:S02]  /*6cf0*/  HADD2.F32 R35, -RZ, R37.H1_H1 ;  /* 0x30000025ff237230 */ /* 0x000fe40000004100 */
[----:B------:R-:W-:Y:S01]  /*6d00*/  UIADD3 UR4, UPT, UPT, UR4, 0xd0, URZ ;  /* 0x000000d004047890 */ /* 0x000fe2000fffe0ff */
[--C-:B------:R-:W-:Y:S02]  /*6d10*/  HADD2.F32 R36, -RZ, R38.reuse.H0_H0 ;  /* 0x20000026ff247230 */ /* 0x100fe40000004100 */
[----:B------:R-:W-:Y:S01]  /*6d20*/  HADD2.F32 R37, -RZ, R38.H1_H1 ;  /* 0x30000026ff257230 */ /* 0x000fe20000004100 */
[----:B------:R-:W-:Y:S01]  /*6d30*/  UPRMT UR4, UR54, 0x654, UR4 ;  /* 0x0000065436047896 */ /* 0x000fe20008000004 */
[--C-:B------:R-:W-:Y:S02]  /*6d40*/  HADD2.F32 R38, -RZ, R39.reuse.H0_H0 ;  /* 0x20000027ff267230 */ /* 0x100fe40000004100 */
[----:B------:R-:W-:Y:S02]  /*6d50*/  HADD2.F32 R39, -RZ, R39.H1_H1 ;  /* 0x30000027ff277230 */ /* 0x000fe40000004100 */
[C---:B-1----:R-:W-:Y:S01]  /*6d60*/  FMUL R4, R24.reuse, R4 ;  /* 0x0000000418047220 */ /* 0x042fe20000400000 */
[C---:B------:R-:W-:Y:S01]  /*6d70*/  FMUL R5, R24.reuse, R5 ;  /* 0x0000000518057220 */ /* 0x040fe20000400000 */
[C---:B------:R-:W-:Y:S01]  /*6d80*/  FMUL R6, R24.reuse, R6 ;  /* 0x0000000618067220 */ /* 0x040fe20000400000 */
[----:B------:R-:W-:Y:S01]  /*6d90*/  FMUL R7, R24, R7 ;  /* 0x0000000718077220 */ /* 0x000fe20000400000 */
[----:B------:R-:W-:Y:S01]  /*6da0*/  SYNCS.ARRIVE.TRANS64.RED.A1T0 RZ, [UR4], RZ ;  /* 0x000000ffffff79a7 */ /* 0x000fe20008100404 */
[C---:B------:R-:W-:Y:S01]  /*6db0*/  FFMA R4, R26.reuse, R20, R4 ;  /* 0x000000141a047223 */ /* 0x040fe20000000004 */
[C---:B------:R-:W-:Y:S01]  /*6dc0*/  FFMA R5, R26.reuse, R21, R5 ;  /* 0x000000151a057223 */ /* 0x040fe20000000005 */
[C---:B------:R-:W-:Y:S01]  /*6dd0*/  FFMA R6, R26.reuse, R25, R6 ;  /* 0x000000191a067223 */ /* 0x040fe20000000006 */
[----:B------:R-:W-:Y:S01]  /*6de0*/  FFMA R7, R26, R27, R7 ;  /* 0x0000001b1a077223 */ /* 0x000fe20000000007 */
[C---:B------:R-:W-:Y:S01]  /*6df0*/  FMUL R8, R24.reuse, R8 ;  /* 0x0000000818087220 */ /* 0x040fe20000400000 */
[C---:B------:R-:W-:Y:S01]  /*6e00*/  FMUL R9, R24.reuse, R9 ;  /* 0x0000000918097220 */ /* 0x040fe20000400000 */
[----:B------:R-:W-:Y:S01]  /*6e10*/  F2FP.F16.F32.PACK_AB R4, R5, R4 ;  /* 0x000000040504723e */ /* 0x000fe200000000ff */
[----:B------:R-:W-:Y:S01]  /*6e20*/  FMUL R10, R24, R10 ;  /* 0x0000000a180a7220 */ /* 0x000fe20000400000 */
[----:B------:R-:W-:Y:S01]  /*6e30*/  F2FP.F16.F32.PACK_AB R5, R7, R6 ;  /* 0x000000060705723e */ /* 0x000fe200000000ff */
[C---:B------:R-:W-:Y:S01]  /*6e40*/  FFMA R8, R26.reuse, R28, R8 ;  /* 0x0000001c1a087223 */ /* 0x040fe20000000008 */
[----:B------:R-:W-:Y:S01]  /*6e50*/  FFMA R9, R26, R29, R9 ;  /* 0x0000001d1a097223 */ /* 0x000fe20000000009 */
[C---:B------:R-:W-:Y:S01]  /*6e60*/  FMUL R11, R24.reuse, R11 ;  /* 0x0000000b180b7220 */ /* 0x040fe20000400000 */
[C---:B------:R-:W-:Y:S01]  /*6e70*/  FMUL R0, R24.reuse, R12 ;  /* 0x0000000c18007220 */ /* 0x040fe20000400000 */
[----:B------:R-:W-:Y:S01]  /*6e80*/  FMUL R2, R24, R13 ;  /* 0x0000000d18027220 */ /* 0x000fe20000400000 */
[----:B------:R-:W-:Y:S01]  /*6e90*/  FFMA R10, R26, R30, R10 ;  /* 0x0000001e1a0a7223 */ /* 0x000fe2000000000a */
[----:B------:R-:W-:Y:S01]  /*6ea0*/  FMUL R3, R24, R14 ;  /* 0x0000000e18037220 */ /* 0x000fe20000400000 */
[----:B------:R-:W-:Y:S01]  /*6eb0*/  F2FP.F16.F32.PACK_AB R6, R9, R8 ;  /* 0x000000080906723e */ /* 0x000fe200000000ff */
[----:B------:R-:W-:Y:S01]  /*6ec0*/  FFMA R11, R26, R31, R11 ;  /* 0x0000001f1a0b7223 */ /* 0x000fe2000000000b */
[C---:B------:R-:W-:Y:S01]  /*6ed0*/  FMUL R15, R24.reuse, R15 ;  /* 0x0000000f180f7220 */ /* 0x040fe20000400000 */
[----:B------:R-:W-:Y:S01]  /*6ee0*/  FMUL R12, R24, R16 ;  /* 0x00000010180c7220 */ /* 0x000fe20000400000 */
[----:B------:R-:W-:Y:S01]  /*6ef0*/  FFMA R0, R26, R32, R0 ;  /* 0x000000201a007223 */ /* 0x000fe20000000000 */
[----:B------:R-:W-:Y:S01]  /*6f00*/  MOV R8, UR45 ;  /* 0x0000002d00087c02 */ /* 0x000fe20008000f00 */
[----:B------:R-:W-:Y:S01]  /*6f10*/  FMUL R13, R24, R17 ;  /* 0x00000011180d7220 */ /* 0x000fe20000400000 */
[----:B------:R-:W-:Y:S01]  /*6f20*/  FFMA R2, R26, R33, R2 ;  /* 0x000000211a027223 */ /* 0x000fe20000000002 */
[----:B------:R-:W-:Y:S01]  /*6f30*/  FMUL R14, R24, R18 ;  /* 0x00000012180e7220 */ /* 0x000fe20000400000 */
[C---:B------:R-:W-:Y:S01]  /*6f40*/  FFMA R3, R26.reuse, R34, R3 ;  /* 0x000000221a037223 */ /* 0x040fe20000000003 */
[----:B------:R-:W-:Y:S01]  /*6f50*/  FFMA R15, R26, R35, R15 ;  /* 0x000000231a0f7223 */ /* 0x000fe2000000000f */
[----:B------:R-:W-:Y:S01]  /*6f60*/  FMUL R19, R24, R19 ;  /* 0x0000001318137220 */ /* 0x000fe20000400000 */
[----:B------:R-:W-:Y:S01]  /*6f70*/  FFMA R12, R26, R36, R12 ;  /* 0x000000241a0c7223 */ /* 0x000fe2000000000c */
        /* <DEDUP_REMOVED lines=22> */
[----:B------:R-:W-:Y:S02]  /*70e0*/  ULEA UR5, UR45, UR44, 0xc ;  /* 0x0000002c2d057291 */ /* 0x000fe4000f8e60ff */
[----:B------:R-:W-:Y:S02]  /*70f0*/  UIADD3 UR9, UPT, UPT, UR49, 0x20, URZ ;  /* 0x0000002031097890 */ /* 0x000fe4000fffe0ff */
[----:B------:R-:W-:Y:S01]  /*7100*/  UIADD3 UR8, UPT, UPT, UR5, 0x200, URZ ;  /* 0x0000020005087890 */ /* 0x000fe2000fffe0ff */
[----:B------:R-:W-:Y:S01]  /*7110*/  UMOV UR10, UR50 ;  /* 0x00000032000a7c82 */ /* 0x000fe20008000000 */
[----:B------:R-:W-:Y:S01]  /*7120*/  UMOV UR11, UR36 ;  /* 0x00000024000b7c82 */ /* 0x000fe20008000000 */
[----:B--2---:R-:W-:Y:S04]  /*7130*/  UIADD3 UR4, UP0, UPT, UR6, 0x680, URZ ;  /* 0x0000068006047890 */ /* 0x004fe8000ff1e0ff */
[----:B------:R-:W-:Y:S09]  /*7140*/  UIADD3.X UR5, UPT, UPT, URZ, UR7, URZ, UP0, !UPT ;  /* 0x00000007ff057290 */ /* 0x000ff200087fe4ff */
[----:B------:R2:W-:Y:S02]  /*7150*/  UTMASTG.3D [UR8], [UR4] ;  /* 0x00000008040073b5 */ /* 0x0005e40008010000 */
[----:B--2---:R0:W-:Y:S02]  /*7160*/  UTMACMDFLUSH ;  /* 0x00000000000079b7 */ /* 0x0041e40000000000 */
.L_x_114:
[----:B------:R-:W-:Y:S05]  /*7170*/  BSYNC.RECONVERGENT B0 ;  /* 0x0000000000007941 */ /* 0x000fea0003800200 */
.L_x_113:
[----:B------:R-:W-:Y:S01]  /*7180*/  UIADD3 UR4, UPT, UPT, UR45, 0x1, URZ ;  /* 0x000000012d047890 */ /* 0x000fe2000fffe0ff */
[----:B------:R-:W-:Y:S03]  /*7190*/  BSSY.RECONVERGENT B0, `(.L_x_115) ;  /* 0x0000008000007945 */ /* 0x000fe60003800200 */
[----:B------:R-:W-:Y:S04]  /*71a0*/  UISETP.NE.AND UP0, UPT, UR4, 0x3, UPT ;  /* 0x000000030400788c */ /* 0x000fe8000bf05270 */
[----:B------:R-:W-:Y:S02]  /*71b0*/  UISETP.EQ.XOR UP1, UPT, UR47, 0x3, !UP0 ;  /* 0x000000032f00788c */ /* 0x000fe4000c722a70 */
[----:B------:R-:W-:Y:S02]  /*71c0*/  USEL UR46, UR4, URZ, UP0 ;  /* 0x000000ff042e7287 */ /* 0x000fe40008000000 */
[----:B------:R-:W-:Y:S04]  /*71d0*/  USEL UR5, URZ, 0x1, !UP1 ;  /* 0x00000001ff057887 */ /* 0x000fe8000c800000 */
[----:B------:R-:W-:Y:S01]  /*71e0*/  ULOP3.LUT UR55, UR55, UR5, URZ, 0x3c, !UPT ;  /* 0x0000000537377292 */ /* 0x000fe2000f8e3cff */
[----:B------:R-:W-:Y:S11]  /*71f0*/  @P0 BRA `(.L_x_116) ;  /* 0x0000000000040947 */ /* 0x000ff60003800000 */
[----:B------:R-:W-:Y:S04]  /*7200*/  DEPBAR.LE SB0, 0x1 ;  /* 0x000080400000791a */ /* 0x000fe80000000000 */
.L_x_116:
[----:B------:R-:W-:Y:S05]  /*7210*/  BSYNC.RECONVERGENT B0 ;  /* 0x0000000000007941 */ /* 0x000fea0003800200 */
.L_x_115:
[----:B------:R-:W-:Y:S01]  /*7220*/  BAR.SYNC.DEFER_BLOCKING 0x1, 0x80 ;  /* 0x0042000000007b1d */ /* 0x000fe20000010000 */
[----:B------:R-:W-:Y:S01]  /*7230*/  UISETP.NE.AND UP0, UPT, UR53, -0x2, UPT ;  /* 0xfffffffe3500788c */ /* 0x000fe2000bf05270 */
[----:B------:R-:W-:Y:S08]  /*7240*/  IADD3 R22, PT, PT, R22, 0x1, RZ ;  /* 0x0000000116167810 */ /* 0x000ff00007ffe0ff */
[----:B------:R-:W-:Y:S05]  /*7250*/  BRA.U !UP0, `(.L_x_117) ;  /* 0x0000000108287547 */ /* 0x000fea000b800000 */
[----:B------:R-:W-:Y:S01]  /*7260*/  ISETP.NE.AND P0, PT, R61, RZ, PT ;  /* 0x000000ff3d00720c */ /* 0x000fe20003f05270 */
[----:B------:R-:W-:Y:S01]  /*7270*/  IMAD.U32 R2, RZ, RZ, UR52 ;  /* 0x00000034ff027e24 */ /* 0x000fe2000f8e00ff */
[----:B------:R-:W-:Y:S01]  /*7280*/  UIADD3 UR4, UPT, UPT, UR52, 0x1, URZ ;  /* 0x0000000134047890 */ /* 0x000fe2000fffe0ff */
[----:B------:R-:W-:Y:S03]  /*7290*/  IMAD.U32 R0, RZ, RZ, UR54 ;  /* 0x00000036ff007e24 */ /* 0x000fe6000f8e00ff */
[----:B------:R-:W-:Y:S04]  /*72a0*/  UISETP.NE.AND UP0, UPT, UR4, 0x3, UPT ;  /* 0x000000030400788c */ /* 0x000fe8000bf05270 */
[----:B------:R-:W-:Y:S03]  /*72b0*/  USEL UR52, UR4, URZ, UP0 ;  /* 0x000000ff04347287 */ /* 0x000fe60008000000 */
[----:B------:R-:W-:Y:S05]  /*72c0*/  @P0 LEA R2, R2, UR44, 0x3 ;  /* 0x0000002c02020c11 */ /* 0x000fea000f8e18ff */
[----:B------:R-:W-:Y:S05]  /*72d0*/  @P0 VIADD R2, R2, 0x68 ;  /* 0x0000006802020836 */ /* 0x000fea0000000000 */
[----:B------:R-:W-:Y:S04]  /*72e0*/  @P0 PRMT R0, R0, 0x654, R2 ;  /* 0x0000065400000816 */ /* 0x000fe80000000002 */
[----:B------:R2:W-:Y:S03]  /*72f0*/  @P0 SYNCS.ARRIVE.TRANS64.RED.A1T0 RZ, [R0+URZ], RZ ;  /* 0x000000ff00ff09a7 */ /* 0x0005e600081004ff */
.L_x_117:
[----:B------:R-:W-:Y:S01]  /*7300*/  R2UR UR6, R60 ;  /* 0x000000003c0672ca */ /* 0x000fe200000e0000 */
[----:B------:R-:W-:Y:S01]  /*7310*/  UIADD3 UR53, UPT, UPT, UR53, 0x2, URZ ;  /* 0x0000000235357890 */ /* 0x000fe2000fffe0ff */
[----:B------:R-:W-:Y:S02]  /*7320*/  R2UR UR5, R47 ;  /* 0x000000002f0572ca */ /* 0x000fe400000e0000 */
[----:B------:R-:W-:Y:S02]  /*7330*/  R2UR UR4, R48 ;  /* 0x00000000300472ca */ /* 0x000fe400000e0000 */
[----:B------:R-:W-:Y:S02]  /*7340*/  R2UR UR36, R58 ;  /* 0x000000003a2472ca */ /* 0x000fe400000e0000 */
[----:B------:R-:W-:Y:S02]  /*7350*/  ISETP.NE.AND P0, PT, R51, 0x2, PT ;  /* 0x000000023300780c */ /* 0x000fe40003f05270 */
[----:B------:R-:W-:Y:S02]  /*7360*/  ISETP.NE.AND P1, PT, R22, 0x4, PT ;  /* 0x000000041600780c */ /* 0x000fe40003f25270 */
[----:B------:R-:W-:Y:S01]  /*7370*/  SEL R2, RZ, 0x1, P0 ;  /* 0x00000001ff027807 */ /* 0x000fe20000000000 */
[----:B------:R-:W-:Y:S01]  /*7380*/  UISETP.NE.AND UP0, UPT, UR6, URZ, UPT ;  /* 0x000000ff0600728c */ /* 0x000fe2000bf05270 */
[----:B--2---:R-:W-:Y:S01]  /*7390*/  SEL R0, RZ, 0x1, P1 ;  /* 0x00000001ff007807 */ /* 0x004fe20000800000 */
[----:B------:R-:W-:Y:S01]  /*73a0*/  UIADD3 UR30, UPT, UPT, UR37, UR5, URZ ;  /* 0x00000005251e7290 */ /* 0x000fe2000fffe0ff */
[----:B------:R-:W-:Y:S01]  /*73b0*/  LOP3.LUT R52, R52, R2, RZ, 0x3c, !PT ;  /* 0x0000000234347212 */ /* 0x000fe200078e3cff */
[----:B------:R-:W-:Y:S01]  /*73c0*/  UIADD3 UR26, UPT, UPT, UR38, UR4, URZ ;  /* 0x00000004261a7290 */ /* 0x000fe2000fffe0ff */
[----:B------:R-:W-:Y:S02]  /*73d0*/  LOP3.LUT R53, R53, R0, RZ, 0x3c, !PT ;  /* 0x0000000035357212 */ /* 0x000fe400078e3cff */
[----:B------:R-:W-:Y:S02]  /*73e0*/  SEL R51, R51, RZ, P0 ;  /* 0x000000ff33337207 */ /* 0x000fe40000000000 */
[----:B------:R-:W-:Y:S01]  /*73f0*/  SEL R22, R22, RZ, P1 ;  /* 0x000000ff16167207 */ /* 0x000fe20000800000 */
[----:B------:R-:W-:Y:S06]  /*7400*/  BRA.U UP0, `(.L_x_118) ;  /* 0xffffffdd005c7547 */ /* 0x000fec000b83ffff */
[----:B------:R-:W-:-:S13]  /*7410*/  R2UR UR4, R49 ;  /* 0x00000000310472ca */ /* 0x000fda00000e0000 */
[----:B------:R-:W-:-:S09]  /*7420*/  UISETP.NE.AND UP0, UPT, UR4, URZ, UPT ;  /* 0x000000ff0400728c */ /* 0x000fd2000bf05270 */
[----:B------:R-:W-:Y:S05]  /*7430*/  BRA.U !UP0, `(.L_x_119) ;  /* 0x0000000108487547 */ /* 0x000fea000b800000 */
[----:B------:R-:W2:Y:S02]  /*7440*/  LDCU.64 UR4, c[0x0][0x890] ;  /* 0x00011200ff0477ac */ /* 0x000ea40008000a00 */
[----:B--2---:R-:W-:-:S04]  /*7450*/  UISETP.NE.U32.AND UP0, UPT, UR4, URZ, UPT ;  /* 0x000000ff0400728c */ /* 0x004fc8000bf05070 */
[----:B------:R-:W-:-:S09]  /*7460*/  UISETP.NE.AND.EX UP0, UPT, UR5, URZ, UPT, UP0 ;  /* 0x000000ff0500728c */ /* 0x000fd2000bf05300 */
[----:B------:R-:W-:Y:S05]  /*7470*/  BRA.U UP0, `(.L_x_120) ;  /* 0x00000001000c7547 */ /* 0x000fea000b800000 */
[----:B------:R-:W-:-:S13]  /*7480*/  FSETP.NEU.AND P0, PT, R26, RZ, PT ;  /* 0x000000ff1a00720b */ /* 0x000fda0003f0d000 */
[----:B------:R-:W-:Y:S05]  /*7490*/  @!P0 EXIT ;  /* 0x000000000000894d */ /* 0x000fea0003800000 */
[----:B------:R-:W-:Y:S05]  /*74a0*/  BRA `(.L_x_119) ;  /* 0x00000000002c7947 */ /* 0x000fea0003800000 */
.L_x_120:
[----:B------:R-:W-:Y:S01]  /*74b0*/  ISETP.NE.AND P0, PT, R50, RZ, PT ;  /* 0x000000ff3200720c */ /* 0x000fe20003f05270 */
[----:B------:R-:W-:-:S12]  /*74c0*/  BSSY.RECONVERGENT B0, `(.L_x_119) ;  /* 0x0000009000007945 */ /* 0x000fd80003800200 */
[----:B------:R-:W-:Y:S05]  /*74d0*/  @P0 BRA `(.L_x_121) ;  /* 0x0000000000140947 */ /* 0x000fea0003800000 */
[----:B------:R-:W2:Y:S02]  /*74e0*/  LDCU.64 UR4, c[0x0][0x888] ;  /* 0x00011100ff0477ac */ /* 0x000ea40008000a00 */
[----:B--2---:R-:W-:-:S04]  /*74f0*/  ISETP.NE.U32.AND P0, PT, RZ, UR4, PT ;  /* 0x00000004ff007c0c */ /* 0x004fc8000bf05070 */
[----:B------:R-:W-:-:S13]  /*7500*/  ISETP.NE.AND.EX P0, PT, RZ, UR5, PT, P0 ;  /* 0x00000005ff007c0c */ /* 0x000fda000bf05300 */
[----:B------:R-:W-:Y:S05]  /*7510*/  @!P0 EXIT ;  /* 0x000000000000894d */ /* 0x000fea0003800000 */
[----:B------:R-:W-:Y:S05]  /*7520*/  BRA `(.L_x_122) ;  /* 0x0000000000087947 */ /* 0x000fea0003800000 */
.L_x_121:
[----:B------:R-:W-:-:S13]  /*7530*/  FSETP.NEU.AND P0, PT, R26, RZ, PT ;  /* 0x000000ff1a00720b */ /* 0x000fda0003f0d000 */
[----:B------:R-:W-:Y:S05]  /*7540*/  @!P0 EXIT ;  /* 0x000000000000894d */ /* 0x000fea0003800000 */
.L_x_122:
[----:B------:R-:W-:Y:S05]  /*7550*/  BSYNC.RECONVERGENT B0 ;  /* 0x0000000000007941 */ /* 0x000fea0003800200 */
.L_x_119:
[----:B------:R-:W-:Y:S01]  /*7560*/  ULEA UR4, UR52, UR44, 0x3 ;  /* 0x0000002c34047291 */ /* 0x000fe2000f8e18ff */
[----:B------:R-:W-:-:S04]  /*7570*/  DEPBAR.LE SB0, 0x0 ;  /* 0x000080000000791a */ /* 0x000fc80000000000 */
[----:B------:R-:W-:-:S04]  /*7580*/  UIADD3 UR4, UPT, UPT, UR4, 0x68, URZ ;  /* 0x0000006804047890 */ /* 0x000fc8000fffe0ff */
[----:B------:R-:W-:-:S09]  /*7590*/  UPRMT UR4, UR54, 0x654, UR4 ;  /* 0x0000065436047896 */ /* 0x000fd20008000004 */
[----:B------:R-:W-:Y:S01]  /*75a0*/  SYNCS.ARRIVE.TRANS64.RED.A1T0 RZ, [UR4], RZ ;  /* 0x000000ffffff79a7 */ /* 0x000fe20008100404 */
[----:B------:R-:W-:Y:S05]  /*75b0*/  EXIT ;  /* 0x000000000000794d */ /* 0x000fea0003800000 */
.L_x_24:
[----:B--2---:R2:W3:Y:S02]  /*75c0*/  SYNCS.PHASECHK.TRANS64.TRYWAIT P0, [R0+URZ+0x100], R2 ;  /* 0x00010002000075a7 */ /* 0x0044e400080011ff */
[----:B---3--:R-:W-:Y:S05]  /*75d0*/  @!P0 NANOSLEEP.SYNCS 0x989680 ;  /* 0x009896800000895d */ /* 0x008fea0003900000 */
[----:B------:R-:W3:Y:S02]  /*75e0*/  @!P0 SYNCS.PHASECHK.TRANS64 P0, [R0+URZ+0x100], R2 ;  /* 0x00010002000085a7 */ /* 0x000ee400080010ff */
[----:B---3--:R-:W-:Y:S05]  /*75f0*/  @!P0 BRA `(.L_x_24) ;  /* 0xfffffffc00f08947 */ /* 0x008fea000383ffff */
[----:B------:R-:W-:Y:S05]  /*7600*/  BRA `(.L_x_123) ;  /* 0xffffffa000b07947 */ /* 0x000fea000383ffff */
.L_x_27:
[----:B-1----:R-:W-:-:S07]  /*7610*/  MOV R0, UR33 ;  /* 0x0000002100007c02 */ /* 0x002fce0008000f00 */
.L_x_124:
[----:B-1----:R1:W2:Y:S02]  /*7620*/  SYNCS.PHASECHK.TRANS64.TRYWAIT P0, [R0+URZ+0x28], R3 ;  /* 0x00002803000075a7 */ /* 0x0022a400080011ff */
[----:B--2---:R-:W-:Y:S05]  /*7630*/  @!P0 NANOSLEEP.SYNCS 0x989680 ;  /* 0x009896800000895d */ /* 0x004fea0003900000 */
[----:B------:R-:W2:Y:S02]  /*7640*/  @!P0 SYNCS.PHASECHK.TRANS64 P0, [R0+URZ+0x28], R3 ;  /* 0x00002803000085a7 */ /* 0x000ea400080010ff */
[----:B--2---:R-:W-:Y:S05]  /*7650*/  @!P0 BRA `(.L_x_124) ;  /* 0xfffffffc00f08947 */ /* 0x004fea000383ffff */
[----:B------:R-:W-:Y:S05]  /*7660*/  BRA `(.L_x_26) ;  /* 0xffffffa000f87947 */ /* 0x000fea000383ffff */
.L_x_34:
[----:B-1----:R-:W-:-:S07]  /*7670*/  MOV R0, UR17 ;  /* 0x0000001100007c02 */ /* 0x002fce0008000f00 */
.L_x_125:
[----:B-1----:R1:W2:Y:S02]  /*7680*/  SYNCS.PHASECHK.TRANS64.TRYWAIT P0, [R0+URZ+0x28], R3 ;  /* 0x00002803000075a7 */ /* 0x0022a400080011ff */
[----:B--2---:R-:W-:Y:S05]  /*7690*/  @!P0 NANOSLEEP.SYNCS 0x989680 ;  /* 0x009896800000895d */ /* 0x004fea0003900000 */
[----:B------:R-:W2:Y:S02]  /*76a0*/  @!P0 SYNCS.PHASECHK.TRANS64 P0, [R0+URZ+0x28], R3 ;  /* 0x00002803000085a7 */ /* 0x000ea400080010ff */
[----:B--2---:R-:W-:Y:S05]  /*76b0*/  @!P0 BRA `(.L_x_125) ;  /* 0xfffffffc00f08947 */ /* 0x004fea000383ffff */
[----:B------:R-:W-:Y:S05]  /*76c0*/  BRA `(.L_x_33) ;  /* 0xffffffa400b47947 */ /* 0x000fea000383ffff */
.L_x_39:
[----:B-1----:R1:W2:Y:S02]  /*76d0*/  SYNCS.PHASECHK.TRANS64.TRYWAIT P0, [R3+URZ+0x90], R0 ;  /* 0x00009000030075a7 */ /* 0x0022a400080011ff */
[----:B--2---:R-:W-:Y:S05]  /*76e0*/  @!P0 NANOSLEEP.SYNCS 0x989680 ;  /* 0x009896800000895d */ /* 0x004fea0003900000 */
[----:B------:R-:W2:Y:S02]  /*76f0*/  @!P0 SYNCS.PHASECHK.TRANS64 P0, [R3+URZ+0x90], R0 ;  /* 0x00009000030085a7 */ /* 0x000ea400080010ff */
[----:B--2---:R-:W-:Y:S05]  /*7700*/  @!P0 BRA `(.L_x_39) ;  /* 0xfffffffc00f08947 */ /* 0x004fea000383ffff */
[----:B------:R-:W-:Y:S05]  /*7710*/  BRA `(.L_x_126) ;  /* 0xffffffa800587947 */ /* 0x000fea000383ffff */
.L_x_43:
[----:B------:R-:W-:-:S07]  /*7720*/  MOV R0, UR4 ;  /* 0x0000000400007c02 */ /* 0x000fce0008000f00 */
.L_x_127:
[----:B-1----:R1:W2:Y:S02]  /*7730*/  SYNCS.PHASECHK.TRANS64.TRYWAIT P0, [R0+URZ], R2 ;  /* 0x00000002000075a7 */ /* 0x0022a400080011ff */
[----:B--2---:R-:W-:Y:S05]  /*7740*/  @!P0 NANOSLEEP.SYNCS 0x989680 ;  /* 0x009896800000895d */ /* 0x004fea0003900000 */
[----:B------:R-:W2:Y:S02]  /*7750*/  @!P0 SYNCS.PHASECHK.TRANS64 P0, [R0+URZ], R2 ;  /* 0x00000002000085a7 */ /* 0x000ea400080010ff */
[----:B--2---:R-:W-:Y:S05]  /*7760*/  @!P0 BRA `(.L_x_127) ;  /* 0xfffffffc00f08947 */ /* 0x004fea000383ffff */
[----:B------:R-:W-:Y:S05]  /*7770*/  BRA `(.L_x_128) ;  /* 0xffffffb000047947 */ /* 0x000fea000383ffff */
.L_x_44:
[----:B------:R-:W-:-:S07]  /*7780*/  MOV R0, UR5 ;  /* 0x0000000500007c02 */ /* 0x000fce0008000f00 */
.L_x_129:
[----:B-1----:R1:W2:Y:S02]  /*7790*/  SYNCS.PHASECHK.TRANS64.TRYWAIT P0, [R0+URZ], R3 ;  /* 0x00000003000075a7 */ /* 0x0022a400080011ff */
[----:B--2---:R-:W-:Y:S05]  /*77a0*/  @!P0 NANOSLEEP.SYNCS 0x989680 ;  /* 0x009896800000895d */ /* 0x004fea0003900000 */
[----:B------:R-:W2:Y:S02]  /*77b0*/  @!P0 SYNCS.PHASECHK.TRANS64 P0, [R0+URZ], R3 ;  /* 0x00000003000085a7 */ /* 0x000ea400080010ff */
[----:B--2---:R-:W-:Y:S05]  /*77c0*/  @!P0 BRA `(.L_x_129) ;  /* 0xfffffffc00f08947 */ /* 0x004fea000383ffff */
[----:B------:R-:W-:Y:S05]  /*77d0*/  BRA `(.L_x_130) ;  /* 0xffffffb000107947 */ /* 0x000fea000383ffff */
.L_x_45:
[----:B------:R-:W-:-:S07]  /*77e0*/  MOV R0, UR5 ;  /* 0x0000000500007c02 */ /* 0x000fce0008000f00 */
.L_x_131:
[----:B-1----:R1:W2:Y:S02]  /*77f0*/  SYNCS.PHASECHK.TRANS64.TRYWAIT P0, [R0+URZ], R3 ;  /* 0x00000003000075a7 */ /* 0x0022a400080011ff */
[----:B--2---:R-:W-:Y:S05]  /*7800*/  @!P0 NANOSLEEP.SYNCS 0x989680 ;  /* 0x009896800000895d */ /* 0x004fea0003900000 */
[----:B------:R-:W2:Y:S02]  /*7810*/  @!P0 SYNCS.PHASECHK.TRANS64 P0, [R0+URZ], R3 ;  /* 0x00000003000085a7 */ /* 0x000ea400080010ff */
[----:B--2---:R-:W-:Y:S05]  /*7820*/  @!P0 BRA `(.L_x_131) ;  /* 0xfffffffc00f08947 */ /* 0x004fea000383ffff */
[----:B------:R-:W-:Y:S05]  /*7830*/  BRA `(.L_x_132) ;  /* 0xffffffb0001c7947 */ /* 0x000fea000383ffff */
.L_x_46:
[----:B------:R-:W-:-:S07]  /*7840*/  MOV R0, UR5 ;  /* 0x0000000500007c02 */ /* 0x000fce0008000f00 */
.L_x_133:
[----:B-1----:R1:W2:Y:S02]  /*7850*/  SYNCS.PHASECHK.TRANS64.TRYWAIT P0, [R0+URZ], R3 ;  /* 0x00000003000075a7 */ /* 0x0022a400080011ff */
[----:B--2---:R-:W-:Y:S05]  /*7860*/  @!P0 NANOSLEEP.SYNCS 0x989680 ;  /* 0x009896800000895d */ /* 0x004fea0003900000 */
[----:B------:R-:W2:Y:S02]  /*7870*/  @!P0 SYNCS.PHASECHK.TRANS64 P0, [R0+URZ], R3 ;  /* 0x00000003000085a7 */ /* 0x000ea400080010ff */
[----:B--2---:R-:W-:Y:S05]  /*7880*/  @!P0 BRA `(.L_x_133) ;  /* 0xfffffffc00f08947 */ /* 0x004fea000383ffff */
[----:B------:R-:W-:Y:S05]  /*7890*/  BRA `(.L_x_134) ;  /* 0xffffffb000287947 */ /* 0x000fea000383ffff */
.L_x_49:
[----:B-1----:R1:W2:Y:S02]  /*78a0*/  SYNCS.PHASECHK.TRANS64.TRYWAIT P0, [R2+URZ+0xf0], R4 ;  /* 0x0000f004020075a7 */ /* 0x0022a400080011ff */
[----:B--2---:R-:W-:Y:S05]  /*78b0*/  @!P0 NANOSLEEP.SYNCS 0x989680 ;  /* 0x009896800000895d */ /* 0x004fea0003900000 */
[----:B------:R-:W2:Y:S02]  /*78c0*/  @!P0 SYNCS.PHASECHK.TRANS64 P0, [R2+URZ+0xf0], R4 ;  /* 0x0000f004020085a7 */ /* 0x000ea400080010ff */
[----:B--2---:R-:W-:Y:S05]  /*78d0*/  @!P0 BRA `(.L_x_49) ;  /* 0xfffffffc00f08947 */ /* 0x004fea000383ffff */
[----:B------:R-:W-:Y:S05]  /*78e0*/  BRA `(.L_x_135) ;  /* 0xffffffb000847947 */ /* 0x000fea000383ffff */
.L_x_50:
[----:B------:R-:W-:-:S07]  /*78f0*/  MOV R2, UR4 ;  /* 0x0000000400027c02 */ /* 0x000fce0008000f00 */
.L_x_136:
[----:B-1----:R1:W2:Y:S02]  /*7900*/  SYNCS.PHASECHK.TRANS64.TRYWAIT P0, [R2+URZ+0xa0], R5 ;  /* 0x0000a005020075a7 */ /* 0x0022a400080011ff */
[----:B--2---:R-:W-:Y:S05]  /*7910*/  @!P0 NANOSLEEP.SYNCS 0x989680 ;  /* 0x009896800000895d */ /* 0x004fea0003900000 */
[----:B------:R-:W2:Y:S02]  /*7920*/  @!P0 SYNCS.PHASECHK.TRANS64 P0, [R2+URZ+0xa0], R5 ;  /* 0x0000a005020085a7 */ /* 0x000ea400080010ff */
[----:B--2---:R-:W-:Y:S05]  /*7930*/  @!P0 BRA `(.L_x_136) ;  /* 0xfffffffc00f08947 */ /* 0x004fea000383ffff */
[----:B------:R-:W-:Y:S05]  /*7940*/  BRA `(.L_x_137) ;  /* 0xffffffb000947947 */ /* 0x000fea000383ffff */
.L_x_51:
[----:B-1----:R1:W2:Y:S02]  /*7950*/  SYNCS.PHASECHK.TRANS64.TRYWAIT P1, [R2+URZ+0x90], R4 ;  /* 0x00009004020075a7 */ /* 0x0022a400080211ff */
[----:B--2---:R-:W-:Y:S05]  /*7960*/  @!P1 NANOSLEEP.SYNCS 0x989680 ;  /* 0x009896800000995d */ /* 0x004fea0003900000 */
[----:B------:R-:W2:Y:S02]  /*7970*/  @!P1 SYNCS.PHASECHK.TRANS64 P1, [R2+URZ+0x90], R4 ;  /* 0x00009004020095a7 */ /* 0x000ea400080210ff */
[----:B--2---:R-:W-:Y:S05]  /*7980*/  @!P1 BRA `(.L_x_51) ;  /* 0xfffffffc00f09947 */ /* 0x004fea000383ffff */
[----:B------:R-:W-:Y:S05]  /*7990*/  BRA `(.L_x_138) ;  /* 0xffffffb000c47947 */ /* 0x000fea000383ffff */
.L_x_54:
[----:B------:R-:W-:-:S07]  /*79a0*/  MOV R0, UR4 ;  /* 0x0000000400007c02 */ /* 0x000fce0008000f00 */
.L_x_139:
[----:B-1----:R1:W2:Y:S02]  /*79b0*/  SYNCS.PHASECHK.TRANS64.TRYWAIT P0, [R0+URZ+0xa0], R2 ;  /* 0x0000a002000075a7 */ /* 0x0022a400080011ff */
[----:B--2---:R-:W-:Y:S05]  /*79c0*/  @!P0 NANOSLEEP.SYNCS 0x989680 ;  /* 0x009896800000895d */ /* 0x004fea0003900000 */
[----:B------:R-:W2:Y:S02]  /*79d0*/  @!P0 SYNCS.PHASECHK.TRANS64 P0, [R0+URZ+0xa0], R2 ;  /* 0x0000a002000085a7 */ /* 0x000ea400080010ff */
[----:B--2---:R-:W-:Y:S05]  /*79e0*/  @!P0 BRA `(.L_x_139) ;  /* 0xfffffffc00f08947 */ /* 0x004fea000383ffff */
[----:B------:R-:W-:Y:S05]  /*79f0*/  BRA `(.L_x_53) ;  /* 0xffffffb400187947 */ /* 0x000fea000383ffff */
.L_x_61:
[----:B-1----:R1:W2:Y:S02]  /*7a00*/  SYNCS.PHASECHK.TRANS64.TRYWAIT P1, [R0+URZ+0x90], R2 ;  /* 0x00009002000075a7 */ /* 0x0022a400080211ff */
[----:B--2---:R-:W-:Y:S05]  /*7a10*/  @!P1 NANOSLEEP.SYNCS 0x989680 ;  /* 0x009896800000995d */ /* 0x004fea0003900000 */
[----:B------:R-:W2:Y:S02]  /*7a20*/  @!P1 SYNCS.PHASECHK.TRANS64 P1, [R0+URZ+0x90], R2 ;  /* 0x00009002000095a7 */ /* 0x000ea400080210ff */
[----:B--2---:R-:W-:Y:S05]  /*7a30*/  @!P1 BRA `(.L_x_61) ;  /* 0xfffffffc00f09947 */ /* 0x004fea000383ffff */
[----:B------:R-:W-:Y:S05]  /*7a40*/  BRA `(.L_x_140) ;  /* 0xffffffb8008c7947 */ /* 0x000fea000383ffff */
.L_x_62:
[----:B------:R-:W-:-:S07]  /*7a50*/  MOV R2, UR31 ;  /* 0x0000001f00027c02 */ /* 0x000fce0008000f00 */
.L_x_141:
[----:B-1----:R1:W2:Y:S02]  /*7a60*/  SYNCS.PHASECHK.TRANS64.TRYWAIT P0, [R2+URZ+0xd0], R0 ;  /* 0x0000d000020075a7 */ /* 0x0022a400080011ff */
[----:B--2---:R-:W-:Y:S05]  /*7a70*/  @!P0 NANOSLEEP.SYNCS 0x989680 ;  /* 0x009896800000895d */ /* 0x004fea0003900000 */
[----:B------:R-:W2:Y:S02]  /*7a80*/  @!P0 SYNCS.PHASECHK.TRANS64 P0, [R2+URZ+0xd0], R0 ;  /* 0x0000d000020085a7 */ /* 0x000ea400080010ff */
[----:B--2---:R-:W-:Y:S05]  /*7a90*/  @!P0 BRA `(.L_x_141) ;  /* 0xfffffffc00f08947 */ /* 0x004fea000383ffff */
[----:B------:R-:W-:Y:S05]  /*7aa0*/  BRA `(.L_x_142) ;  /* 0xffffffb800dc7947 */ /* 0x000fea000383ffff */
.L_x_65:
[----:B------:R-:W-:Y:S07]  /*7ab0*/  MOV R0, UR5 ;  /* 0x0000000500007c02 */ /* 0x000fee0008000f00 */
.L_x_143:
[----:B-1----:R1:W2:Y:S02]  /*7ac0*/  SYNCS.PHASECHK.TRANS64.TRYWAIT P0, [R0+URZ], R2 ;  /* 0x00000002000075a7 */ /* 0x0022a400080011ff */
[----:B--2---:R-:W-:Y:S05]  /*7ad0*/  @!P0 NANOSLEEP.SYNCS 0x989680 ;  /* 0x009896800000895d */ /* 0x004fea0003900000 */
[----:B------:R-:W2:Y:S02]  /*7ae0*/  @!P0 SYNCS.PHASECHK.TRANS64 P0, [R0+URZ], R2 ;  /* 0x00000002000085a7 */ /* 0x000ea400080010ff */
[----:B--2---:R-:W-:Y:S05]  /*7af0*/  @!P0 BRA `(.L_x_143) ;  /* 0xfffffffc00f08947 */ /* 0x004fea000383ffff */
[----:B------:R-:W-:Y:S05]  /*7b00*/  BRA `(.L_x_64) ;  /* 0xffffffb800f87947 */ /* 0x000fea000383ffff */
.L_x_68:
[----:B------:R-:W-:-:S07]  /*7b10*/  MOV R0, UR4 ;  /* 0x0000000400007c02 */ /* 0x000fce0008000f00 */
.L_x_144:
[----:B--2---:R2:W4:Y:S02]  /*7b20*/  SYNCS.PHASECHK.TRANS64.TRYWAIT P0, [R0+URZ], R2 ;  /* 0x00000002000075a7 */ /* 0x00452400080011ff */
[----:B----4-:R-:W-:Y:S05]  /*7b30*/  @!P0 NANOSLEEP.SYNCS 0x989680 ;  /* 0x009896800000895d */ /* 0x010fea0003900000 */
[----:B------:R-:W4:Y:S02]  /*7b40*/  @!P0 SYNCS.PHASECHK.TRANS64 P0, [R0+URZ], R2 ;  /* 0x00000002000085a7 */ /* 0x000f2400080010ff */
[----:B----4-:R-:W-:Y:S05]  /*7b50*/  @!P0 BRA `(.L_x_144) ;  /* 0xfffffffc00f08947 */ /* 0x010fea000383ffff */
[----:B------:R-:W-:Y:S05]  /*7b60*/  BRA `(.L_x_145) ;  /* 0xffffffbc00d47947 */ /* 0x000fea000383ffff */
.L_x_69:
[----:B------:R-:W-:-:S07]  /*7b70*/  MOV R0, UR5 ;  /* 0x0000000500007c02 */ /* 0x000fce0008000f00 */
.L_x_146:
[----:B-1----:R1:W2:Y:S02]  /*7b80*/  SYNCS.PHASECHK.TRANS64.TRYWAIT P0, [R0+URZ], R3 ;  /* 0x00000003000075a7 */ /* 0x0022a400080011ff */
[----:B--2---:R-:W-:Y:S05]  /*7b90*/  @!P0 NANOSLEEP.SYNCS 0x989680 ;  /* 0x009896800000895d */ /* 0x004fea0003900000 */
[----:B------:R-:W2:Y:S02]  /*7ba0*/  @!P0 SYNCS.PHASECHK.TRANS64 P0, [R0+URZ], R3 ;  /* 0x00000003000085a7 */ /* 0x000ea400080010ff */
[----:B--2---:R-:W-:Y:S05]  /*7bb0*/  @!P0 BRA `(.L_x_146) ;  /* 0xfffffffc00f08947 */ /* 0x004fea000383ffff */
[----:B------:R-:W-:Y:S05]  /*7bc0*/  BRA `(.L_x_147) ;  /* 0xffffffbc00e07947 */ /* 0x000fea000383ffff */
.L_x_70:
[----:B------:R-:W-:-:S07]  /*7bd0*/  MOV R0, UR5 ;  /* 0x0000000500007c02 */ /* 0x000fce0008000f00 */
.L_x_148:
[----:B-1----:R1:W2:Y:S02]  /*7be0*/  SYNCS.PHASECHK.TRANS64.TRYWAIT P0, [R0+URZ], R3 ;  /* 0x00000003000075a7 */ /* 0x0022a400080011ff */
[----:B--2---:R-:W-:Y:S05]  /*7bf0*/  @!P0 NANOSLEEP.SYNCS 0x989680 ;  /* 0x009896800000895d */ /* 0x004fea0003900000 */
[----:B------:R-:W2:Y:S02]  /*7c00*/  @!P0 SYNCS.PHASECHK.TRANS64 P0, [R0+URZ], R3 ;  /* 0x00000003000085a7 */ /* 0x000ea400080010ff */
[----:B--2---:R-:W-:Y:S05]  /*7c10*/  @!P0 BRA `(.L_x_148) ;  /* 0xfffffffc00f08947 */ /* 0x004fea000383ffff */
[----:B------:R-:W-:Y:S05]  /*7c20*/  BRA `(.L_x_149) ;  /* 0xffffffbc00ec7947 */ /* 0x000fea000383ffff */
.L_x_71:
[----:B-1----:R-:W-:-:S07]  /*7c30*/  MOV R0, UR4 ;  /* 0x0000000400007c02 */ /* 0x002fce0008000f00 */
.L_x_150:
[----:B-1----:R1:W2:Y:S02]  /*7c40*/  SYNCS.PHASECHK.TRANS64.TRYWAIT P0, [R0+URZ], R2 ;  /* 0x00000002000075a7 */ /* 0x0022a400080011ff */
[----:B--2---:R-:W-:Y:S05]  /*7c50*/  @!P0 NANOSLEEP.SYNCS 0x989680 ;  /* 0x009896800000895d */ /* 0x004fea0003900000 */
[----:B------:R-:W2:Y:S02]  /*7c60*/  @!P0 SYNCS.PHASECHK.TRANS64 P0, [R0+URZ], R2 ;  /* 0x00000002000085a7 */ /* 0x000ea400080010ff */
[----:B--2---:R-:W-:Y:S05]  /*7c70*/  @!P0 BRA `(.L_x_150) ;  /* 0xfffffffc00f08947 */ /* 0x004fea000383ffff */
[----:B------:R-:W-:Y:S05]  /*7c80*/  BRA `(.L_x_151) ;  /* 0xffffffbc00f87947 */ /* 0x000fea000383ffff */
.L_x_76:
[----:B---3--:R3:W1:Y:S02]  /*7c90*/  SYNCS.PHASECHK.TRANS64.TRYWAIT P0, [R12+URZ+0x90], R0 ;  /* 0x000090000c0075a7 */ /* 0x00866400080011ff */
[----:B-1----:R-:W-:Y:S05]  /*7ca0*/  @!P0 NANOSLEEP.SYNCS 0x989680 ;  /* 0x009896800000895d */ /* 0x002fea0003900000 */
[----:B------:R-:W1:Y:S02]  /*7cb0*/  @!P0 SYNCS.PHASECHK.TRANS64 P0, [R12+URZ+0x90], R0 ;  /* 0x000090000c0085a7 */ /* 0x000e6400080010ff */
[----:B-1----:R-:W-:Y:S05]  /*7cc0*/  @!P0 BRA `(.L_x_76) ;  /* 0xfffffffc00f08947 */ /* 0x002fea000383ffff */
[----:B------:R-:W-:Y:S05]  /*7cd0*/  BRA `(.L_x_152) ;  /* 0xffffffc400087947 */ /* 0x000fea000383ffff */
.L_x_79:
[----:B-1----:R-:W-:Y:S07]  /*7ce0*/  MOV R0, UR24 ;  /* 0x0000001800007c02 */ /* 0x002fee0008000f00 */
.L_x_153:
[----:B-1----:R1:W2:Y:S02]  /*7cf0*/  SYNCS.PHASECHK.TRANS64.TRYWAIT P2, [R0+URZ+0x88], R6 ;  /* 0x00008806000075a7 */ /* 0x0022a400080411ff */
[----:B--2---:R-:W-:Y:S05]  /*7d00*/  @!P2 NANOSLEEP.SYNCS 0x989680 ;  /* 0x009896800000a95d */ /* 0x004fea0003900000 */
[----:B------:R-:W2:Y:S02]  /*7d10*/  @!P2 SYNCS.PHASECHK.TRANS64 P2, [R0+URZ+0x88], R6 ;  /* 0x000088060000a5a7 */ /* 0x000ea400080410ff */
[----:B--2---:R-:W-:Y:S05]  /*7d20*/  @!P2 BRA `(.L_x_153) ;  /* 0xfffffffc00f0a947 */ /* 0x004fea000383ffff */
[----:B------:R-:W-:Y:S05]  /*7d30*/  BRA `(.L_x_78) ;  /* 0xffffffc8006c7947 */ /* 0x000fea000383ffff */
.L_x_82:
[----:B------:R-:W-:Y:S07]  /*7d40*/  MOV R0, UR4 ;  /* 0x0000000400007c02 */ /* 0x000fee0008000f00 */
.L_x_154:
[----:B-1----:R1:W2:Y:S02]  /*7d50*/  SYNCS.PHASECHK.TRANS64.TRYWAIT P0, [R0+URZ+0x68], R9 ;  /* 0x00006809000075a7 */ /* 0x0022a400080011ff */
[----:B--2---:R-:W-:Y:S05]  /*7d60*/  @!P0 NANOSLEEP.SYNCS 0x989680 ;  /* 0x009896800000895d */ /* 0x004fea0003900000 */
[----:B------:R-:W2:Y:S02]  /*7d70*/  @!P0 SYNCS.PHASECHK.TRANS64 P0, [R0+URZ+0x68], R9 ;  /* 0x00006809000085a7 */ /* 0x000ea400080010ff */
[----:B--2---:R-:W-:Y:S05]  /*7d80*/  @!P0 BRA `(.L_x_154) ;  /* 0xfffffffc00f08947 */ /* 0x004fea000383ffff */
[----:B------:R-:W-:Y:S05]  /*7d90*/  BRA `(.L_x_155) ;  /* 0xffffffc800cc7947 */ /* 0x000fea000383ffff */
.L_x_83:
[----:B------:R-:W-:Y:S07]  /*7da0*/  MOV R6, UR5 ;  /* 0x0000000500067c02 */ /* 0x000fee0008000f00 */
.L_x_156:
[----:B-1----:R1:W2:Y:S02]  /*7db0*/  SYNCS.PHASECHK.TRANS64.TRYWAIT P0, [R6+URZ+0x68], R0 ;  /* 0x00006800060075a7 */ /* 0x0022a400080011ff */
[----:B--2---:R-:W-:Y:S05]  /*7dc0*/  @!P0 NANOSLEEP.SYNCS 0x989680 ;  /* 0x009896800000895d */ /* 0x004fea0003900000 */
[----:B------:R-:W2:Y:S02]  /*7dd0*/  @!P0 SYNCS.PHASECHK.TRANS64 P0, [R6+URZ+0x68], R0 ;  /* 0x00006800060085a7 */ /* 0x000ea400080010ff */
[----:B--2---:R-:W-:Y:S05]  /*7de0*/  @!P0 BRA `(.L_x_156) ;  /* 0xfffffffc00f08947 */ /* 0x004fea000383ffff */
[----:B------:R-:W-:Y:S05]  /*7df0*/  BRA `(.L_x_157) ;  /* 0xffffffcc00287947 */ /* 0x000fea000383ffff */
.L_x_85:
[----:B------:R-:W-:-:S07]  /*7e00*/  MOV R0, UR4 ;  /* 0x0000000400007c02 */ /* 0x000fce0008000f00 */
.L_x_158:
[----:B-1----:R1:W2:Y:S02]  /*7e10*/  SYNCS.PHASECHK.TRANS64.TRYWAIT P0, [R0+URZ], R2 ;  /* 0x00000002000075a7 */ /* 0x0022a400080011ff */
[----:B--2---:R-:W-:Y:S05]  /*7e20*/  @!P0 NANOSLEEP.SYNCS 0x989680 ;  /* 0x009896800000895d */ /* 0x004fea0003900000 */
[----:B------:R-:W2:Y:S02]  /*7e30*/  @!P0 SYNCS.PHASECHK.TRANS64 P0, [R0+URZ], R2 ;  /* 0x00000002000085a7 */ /* 0x000ea400080010ff */
[----:B--2---:R-:W-:Y:S05]  /*7e40*/  @!P0 BRA `(.L_x_158) ;  /* 0xfffffffc00f08947 */ /* 0x004fea000383ffff */
[----:B------:R-:W-:Y:S05]  /*7e50*/  BRA `(.L_x_159) ;  /* 0xffffffcc00b87947 */ /* 0x000fea000383ffff */
.L_x_86:
[----:B------:R-:W-:-:S07]  /*7e60*/  MOV R0, UR5 ;  /* 0x0000000500007c02 */ /* 0x000fce0008000f00 */
.L_x_160:
[----:B-1----:R1:W2:Y:S02]  /*7e70*/  SYNCS.PHASECHK.TRANS64.TRYWAIT P0, [R0+URZ], R2 ;  /* 0x00000002000075a7 */ /* 0x0022a400080011ff */
[----:B--2---:R-:W-:Y:S05]  /*7e80*/  @!P0 NANOSLEEP.SYNCS 0x989680 ;  /* 0x009896800000895d */ /* 0x004fea0003900000 */
[----:B------:R-:W2:Y:S02]  /*7e90*/  @!P0 SYNCS.PHASECHK.TRANS64 P0, [R0+URZ], R2 ;  /* 0x00000002000085a7 */ /* 0x000ea400080010ff */
[----:B--2---:R-:W-:Y:S05]  /*7ea0*/  @!P0 BRA `(.L_x_160) ;  /* 0xfffffffc00f08947 */ /* 0x004fea000383ffff */
[----:B------:R-:W-:Y:S05]  /*7eb0*/  BRA `(.L_x_161) ;  /* 0xffffffcc00c47947 */ /* 0x000fea000383ffff */
.L_x_88:
[----:B-1----:R1:W2:Y:S02]  /*7ec0*/  SYNCS.PHASECHK.TRANS64.TRYWAIT P0, [R0+URZ+0x90], R2 ;  /* 0x00009002000075a7 */ /* 0x0022a400080011ff */
[----:B--2---:R-:W-:Y:S05]  /*7ed0*/  @!P0 NANOSLEEP.SYNCS 0x989680 ;  /* 0x009896800000895d */ /* 0x004fea0003900000 */
[----:B------:R-:W2:Y:S02]  /*7ee0*/  @!P0 SYNCS.PHASECHK.TRANS64 P0, [R0+URZ+0x90], R2 ;  /* 0x00009002000085a7 */ /* 0x000ea400080010ff */
[----:B--2---:R-:W-:Y:S05]  /*7ef0*/  @!P0 BRA `(.L_x_88) ;  /* 0xfffffffc00f08947 */ /* 0x004fea000383ffff */
[----:B------:R-:W-:Y:S05]  /*7f00*/  BRA `(.L_x_162) ;  /* 0xffffffd000b07947 */ /* 0x000fea000383ffff */
.L_x_98:
[----:B-1----:R1:W3:Y:S02]  /*7f10*/  SYNCS.PHASECHK.TRANS64.TRYWAIT P1, [R2+URZ+0x50], R4 ;  /* 0x00005004020075a7 */ /* 0x0022e400080211ff */
[----:B---3--:R-:W-:Y:S05]  /*7f20*/  @!P1 NANOSLEEP.SYNCS 0x989680 ;  /* 0x009896800000995d */ /* 0x008fea0003900000 */
[----:B------:R-:W3:Y:S02]  /*7f30*/  @!P1 SYNCS.PHASECHK.TRANS64 P1, [R2+URZ+0x50], R4 ;  /* 0x00005004020095a7 */ /* 0x000ee400080210ff */
[----:B---3--:R-:W-:Y:S05]  /*7f40*/  @!P1 BRA `(.L_x_98) ;  /* 0xfffffffc00f09947 */ /* 0x008fea000383ffff */
[----:B------:R-:W-:Y:S05]  /*7f50*/  BRA `(.L_x_97) ;  /* 0xffffffe000207947 */ /* 0x000fea000383ffff */
.L_x_100:
[----:B-1----:R1:W2:Y:S02]  /*7f60*/  SYNCS.PHASECHK.TRANS64.TRYWAIT P0, [R27+URZ+0xb0], R3 ;  /* 0x0000b0031b0075a7 */ /* 0x0022a400080011ff */
[----:B--2---:R-:W-:Y:S05]  /*7f70*/  @!P0 NANOSLEEP.SYNCS 0x989680 ;  /* 0x009896800000895d */ /* 0x004fea0003900000 */
[----:B------:R-:W2:Y:S02]  /*7f80*/  @!P0 SYNCS.PHASECHK.TRANS64 P0, [R27+URZ+0xb0], R3 ;  /* 0x0000b0031b0085a7 */ /* 0x000ea400080010ff */
[----:B--2---:R-:W-:Y:S05]  /*7f90*/  @!P0 BRA `(.L_x_100) ;  /* 0xfffffffc00f08947 */ /* 0x004fea000383ffff */
[----:B------:R-:W-:Y:S05]  /*7fa0*/  BRA `(.L_x_99) ;  /* 0xffffffe000707947 */ /* 0x000fea000383ffff */
.L_x_111:
[----:B-1----:R1:W2:Y:S02]  /*7fb0*/  SYNCS.PHASECHK.TRANS64.TRYWAIT P0, [R2+URZ+0x50], R63 ;  /* 0x0000503f020075a7 */ /* 0x0022a400080011ff */
[----:B--2---:R-:W-:Y:S05]  /*7fc0*/  @!P0 NANOSLEEP.SYNCS 0x989680 ;  /* 0x009896800000895d */ /* 0x004fea0003900000 */
[----:B------:R-:W2:Y:S02]  /*7fd0*/  @!P0 SYNCS.PHASECHK.TRANS64 P0, [R2+URZ+0x50], R63 ;  /* 0x0000503f020085a7 */ /* 0x000ea400080010ff */
[----:B--2---:R-:W-:Y:S05]  /*7fe0*/  @!P0 BRA `(.L_x_111) ;  /* 0xfffffffc00f08947 */ /* 0x004fea000383ffff */
[----:B------:R-:W-:Y:S05]  /*7ff0*/  BRA `(.L_x_110) ;  /* 0xffffffe800847947 */ /* 0x000fea000383ffff */
        .weak           $__internal_0_$__cuda_sm10x_tcgen05_guardrail_trap_col_being_dealloced_not_returned_by_alloc
        .type           $__internal_0_$__cuda_sm10x_tcgen05_guardrail_trap_col_being_dealloced_not_returned_by_alloc,@function
        .size           $__internal_0_$__cuda_sm10x_tcgen05_guardrail_trap_col_being_dealloced_not_returned_by_alloc,($__internal_1_$__cuda_sm10x_tcgen05_guardrail_trap_phase_invalid_during_alloc - $__internal_0_$__cuda_sm10x_tcgen05_guardrail_trap_col_being_dealloced_not_returned_by_alloc)
$__internal_0_$__cuda_sm10x_tcgen05_guardrail_trap_col_being_dealloced_not_returned_by_alloc:
[----:B------:R-:W-:Y:S05]  /*8000*/  BPT.TRAP 0x1 ;  /* 0x000000040000795c */ /* 0x000fea0000300000 */
[----:B------:R-:W-:-:S04]  /*8010*/  HFMA2 R3, -RZ, RZ, 0, 0 ;  /* 0x00000000ff037431 */ /* 0x000fc800000001ff */
[----:B------:R-:W-:Y:S05]  /*8020*/  RET.REL.NODEC R2 `(_ZN7cutlass13device_kernelINS_4gemm6kernel13GemmUniversalIN4cute5tupleIJiiiiEEENS1_10collective13CollectiveMmaINS1_35MainloopSm100TmaUmmaWarpSpecializedILi5ELi2ELi4ENS5_IJNS4_1CILi1EEENSA_ILi2EEESB_EEEEENS5_IJNSA_ILi64EEESF_SF_EEENS_6half_tENS5_IJlSB_lEEESH_SI_NS4_8TiledMMAINS4_8MMA_AtomIJNS4_20SM100_MMA_F16BF16_SSISH_SH_fLi64ELi64ELNS4_4UMMA5MajorE0ELSN_0ELNSM_7ScaleInE0ELSO_0EEEEEENS4_6LayoutINS5_IJSB_SB_SB_EEENS5_IJNSA_ILi0EEEST_ST_EEEEENS5_IJNS4_10UnderscoreESW_SW_EEEEENS4_23SM90_TMA_LOAD_MULTICASTENS4_14ComposedLayoutINS4_7SwizzleILi3ELi4ELi3EEENS4_18smem_ptr_flag_bitsILi16EEENSR_INS5_IJNSA_ILi8EEESF_EEENS5_IJSF_SB_EEEEEEEvNS4_8identityENS4_13SM90_TMA_LOADES19_vS1A_EENS_8epilogue10collective18CollectiveEpilogueINS1D_23Sm100TmaWarpSpecializedILi3ELi2ELi16ELb1ELb0EEEJSG_NS5_IJNSR_ISF_SB_EENSR_INSA_ILi32EEESB_EEEEESH_SI_SH_SI_NS1D_6fusion15FusionCallbacksIS1H_NS1M_17LinearCombinationISH_fSH_fLNS_15FloatRoundStyleE2EEESG_S1L_JEEENS4_5SM1004TMEM4LOAD26SM100_TMEM_LOAD_16dp256b4xES1B_NS10_INS11_ILi2ELi4ELi3EEES14_NSR_INS5_IJS15_S1J_EEENS5_IJS1J_SB_EEEEEEENS4_17SM75_U32x4_LDSM_NENS4_14SM90_TMA_STOREES20_NS4_17SM90_U32x4_STSM_NENS4_39AutoVectorizingCopyWithAssumedAlignmentILi128EEEEEEvvEEEEvNT_6ParamsE) ;  /* 0xffffff7c02f47950 */ /* 0x000fea0003c3ffff */
        .weak           $__internal_1_$__cuda_sm10x_tcgen05_guardrail_trap_phase_invalid_during_alloc
        .type           $__internal_1_$__cuda_sm10x_tcgen05_guardrail_trap_phase_invalid_during_alloc,@function
        .size           $__internal_1_$__cuda_sm10x_tcgen05_guardrail_trap_phase_invalid_during_alloc,($__internal_2_$__cuda_sm10x_tcgen05_guardrail_trap_unallocated_columns_being_dealloced - $__internal_1_$__cuda_sm10x_tcgen05_guardrail_trap_phase_invalid_during_alloc)
$__internal_1_$__cuda_sm10x_tcgen05_guardrail_trap_phase_invalid_during_alloc:
[----:B------:R-:W-:Y:S05]  /*8030*/  BPT.TRAP 0x1 ;  /* 0x000000040000795c */ /* 0x000fea0000300000 */
[----:B------:R-:W-:-:S04]  /*8040*/  MOV R5, 0x0 ;  /* 0x0000000000057802 */ /* 0x000fc80000000f00 */
[----:B------:R-:W-:Y:S05]  /*8050*/  RET.REL.NODEC R4 `(_ZN7cutlass13device_kernelINS_4gemm6kernel13GemmUniversalIN4cute5tupleIJiiiiEEENS1_10collective13CollectiveMmaINS1_35MainloopSm100TmaUmmaWarpSpecializedILi5ELi2ELi4ENS5_IJNS4_1CILi1EEENSA_ILi2EEESB_EEEEENS5_IJNSA_ILi64EEESF_SF_EEENS_6half_tENS5_IJlSB_lEEESH_SI_NS4_8TiledMMAINS4_8MMA_AtomIJNS4_20SM100_MMA_F16BF16_SSISH_SH_fLi64ELi64ELNS4_4UMMA5MajorE0ELSN_0ELNSM_7ScaleInE0ELSO_0EEEEEENS4_6LayoutINS5_IJSB_SB_SB_EEENS5_IJNSA_ILi0EEEST_ST_EEEEENS5_IJNS4_10UnderscoreESW_SW_EEEEENS4_23SM90_TMA_LOAD_MULTICASTENS4_14ComposedLayoutINS4_7SwizzleILi3ELi4ELi3EEENS4_18smem_ptr_flag_bitsILi16EEENSR_INS5_IJNSA_ILi8EEESF_EEENS5_IJSF_SB_EEEEEEEvNS4_8identityENS4_13SM90_TMA_LOADES19_vS1A_EENS_8epilogue10collective18CollectiveEpilogueINS1D_23Sm100TmaWarpSpecializedILi3ELi2ELi16ELb1ELb0EEEJSG_NS5_IJNSR_ISF_SB_EENSR_INSA_ILi32EEESB_EEEEESH_SI_SH_SI_NS1D_6fusion15FusionCallbacksIS1H_NS1M_17LinearCombinationISH_fSH_fLNS_15FloatRoundStyleE2EEESG_S1L_JEEENS4_5SM1004TMEM4LOAD26SM100_TMEM_LOAD_16dp256b4xES1B_NS10_INS11_ILi2ELi4ELi3EEES14_NSR_INS5_IJS15_S1J_EEENS5_IJS1J_SB_EEEEEEENS4_17SM75_U32x4_LDSM_NENS4_14SM90_TMA_STOREES20_NS4_17SM90_U32x4_STSM_NENS4_39AutoVectorizingCopyWithAssumedAlignmentILi128EEEEEEvvEEEEvNT_6ParamsE) ;  /* 0xffffff7c04e87950 */ /* 0x000fea0003c3ffff */
        .weak           $__internal_2_$__cuda_sm10x_tcgen05_guardrail_trap_unallocated_columns_being_dealloced
        .type           $__internal_2_$__cuda_sm10x_tcgen05_guardrail_trap_unallocated_columns_being_dealloced,@function
        .size           $__internal_2_$__cuda_sm10x_tcgen05_guardrail_trap_unallocated_columns_being_dealloced,(.L_x_164 - $__internal_2_$__cuda_sm10x_tcgen05_guardrail_trap_unallocated_columns_being_dealloced)
$__internal_2_$__cuda_sm10x_tcgen05_guardrail_trap_unallocated_columns_being_dealloced:
[----:B------:R-:W-:Y:S05]  /*8060*/  BPT.TRAP 0x1 ;  /* 0x000000040000795c */ /* 0x000fea0000300000 */
[----:B------:R-:W-:-:S04]  /*8070*/  HFMA2 R3, -RZ, RZ, 0, 0 ;  /* 0x00000000ff037431 */ /* 0x000fc800000001ff */
[----:B------:R-:W-:Y:S05]  /*8080*/  RET.REL.NODEC R2 `(_ZN7cutlass13device_kernelINS_4gemm6kernel13GemmUniversalIN4cute5tupleIJiiiiEEENS1_10collective13CollectiveMmaINS1_35MainloopSm100TmaUmmaWarpSpecializedILi5ELi2ELi4ENS5_IJNS4_1CILi1EEENSA_ILi2EEESB_EEEEENS5_IJNSA_ILi64EEESF_SF_EEENS_6half_tENS5_IJlSB_lEEESH_SI_NS4_8TiledMMAINS4_8MMA_AtomIJNS4_20SM100_MMA_F16BF16_SSISH_SH_fLi64ELi64ELNS4_4UMMA5MajorE0ELSN_0ELNSM_7ScaleInE0ELSO_0EEEEEENS4_6LayoutINS5_IJSB_SB_SB_EEENS5_IJNSA_ILi0EEEST_ST_EEEEENS5_IJNS4_10UnderscoreESW_SW_EEEEENS4_23SM90_TMA_LOAD_MULTICASTENS4_14ComposedLayoutINS4_7SwizzleILi3ELi4ELi3EEENS4_18smem_ptr_flag_bitsILi16EEENSR_INS5_IJNSA_ILi8EEESF_EEENS5_IJSF_SB_EEEEEEEvNS4_8identityENS4_13SM90_TMA_LOADES19_vS1A_EENS_8epilogue10collective18CollectiveEpilogueINS1D_23Sm100TmaWarpSpecializedILi3ELi2ELi16ELb1ELb0EEEJSG_NS5_IJNSR_ISF_SB_EENSR_INSA_ILi32EEESB_EEEEESH_SI_SH_SI_NS1D_6fusion15FusionCallbacksIS1H_NS1M_17LinearCombinationISH_fSH_fLNS_15FloatRoundStyleE2EEESG_S1L_JEEENS4_5SM1004TMEM4LOAD26SM100_TMEM_LOAD_16dp256b4xES1B_NS10_INS11_ILi2ELi4ELi3EEES14_NSR_INS5_IJS15_S1J_EEENS5_IJS1J_SB_EEEEEEENS4_17SM75_U32x4_LDSM_NENS4_14SM90_TMA_STOREES20_NS4_17SM90_U32x4_STSM_NENS4_39AutoVectorizingCopyWithAssumedAlignmentILi128EEEEEEvvEEEEvNT_6ParamsE) ;  /* 0xffffff7c02dc7950 */ /* 0x000fea0003c3ffff */
.L_x_163:
[----:B------:R-:W-:-:S00]  /*8090*/  BRA `(.L_x_163) ;  /* 0xfffffffc00fc7947 */ /* 0x000fc0000383ffff */
[----:B------:R-:W-:-:S00]  /*80a0*/  NOP ;  /* 0x0000000000007918 */ /* 0x000fc00000000000 */
        /* <DEDUP_REMOVED lines=13> */
.L_x_164:


//--------------------- .nv.global.init           --------------------------
	.section	.nv.global.init,"aw",@progbits
.nv.global.init:
	.type		$str$27,@object
	.size		$str$27,($str$28 - $str$27)
$str$27:
        /*0000*/ 	.byte	0x28, 0x61, 0x64, 0x64, 0x72, 0x65, 0x73, 0x73, 0x20, 0x26, 0x20, 0x6d, 0x61, 0x73, 0x6b, 0x29
        /*0010*/ 	.byte	0x20, 0x3d, 0x3d, 0x20, 0x30, 0x00
	.type		$str$28,@object
	.size		$str$28,($str$26 - $str$28)
$str$28:
        /*0016*/ 	.byte	0x2f, 0x74, 0x6d, 0x70, 0x2f, 0x63, 0x75, 0x74, 0x6c, 0x61, 0x73, 0x73, 0x5f, 0x73, 0x77, 0x65
        /*0026*/ 	.byte	0x65, 0x70, 0x5f, 0x73, 0x72, 0x63, 0x2f, 0x69, 0x6e, 0x63, 0x6c, 0x75, 0x64, 0x65, 0x2f, 0x63
        /*0036*/ 	.byte	0x75, 0x74, 0x65, 0x2f, 0x70, 0x6f, 0x69, 0x6e, 0x74, 0x65, 0x72, 0x5f, 0x66, 0x6c, 0x61, 0x67
        /*0046*/ 	.byte	0x67, 0x65, 0x64, 0x2e, 0x68, 0x70, 0x70, 0x00
	.type		$str$26,@object
	.size		$str$26,($str$25 - $str$26)
$str$26:
        /*004e*/ 	.byte	0x2f, 0x74, 0x6d, 0x70, 0x2f, 0x63, 0x75, 0x74, 0x6c, 0x61, 0x73, 0x73, 0x5f, 0x73, 0x77, 0x65
        /*005e*/ 	.byte	0x65, 0x70, 0x5f, 0x73, 0x72, 0x63, 0x2f, 0x69, 0x6e, 0x63, 0x6c, 0x75, 0x64, 0x65, 0x2f, 0x63
        /*006e*/ 	.byte	0x75, 0x74, 0x65, 0x2f, 0x61, 0x74, 0x6f, 0x6d, 0x2f, 0x63, 0x6f, 0x70, 0x79, 0x5f, 0x74, 0x72
        /*007e*/ 	.byte	0x61, 0x69, 0x74, 0x73, 0x5f, 0x73, 0x6d, 0x31, 0x30, 0x30, 0x2e, 0x68, 0x70, 0x70, 0x00
	.type		$str$25,@object
	.size		$str$25,(__unnamed_1 - $str$25)
$str$25:
        /*008d*/ 	.byte	0x28, 0x28, 0x75, 0x69, 0x6e, 0x74, 0x33, 0x32, 0x5f, 0x74, 0x28, 0x74, 0x68, 0x72, 0x65, 0x61
        /*009d*/ 	.byte	0x64, 0x49, 0x64, 0x78, 0x2e, 0x78, 0x29, 0x20, 0x2f, 0x20, 0x33, 0x32, 0x29, 0x20, 0x25, 0x20
        /*00ad*/ 	.byte	0x34, 0x29, 0x20, 0x3d, 0x3d, 0x20, 0x28, 0x28, 0x28, 0x74, 0x6d, 0x65, 0x6d, 0x5f, 0x61, 0x64
        /*00bd*/ 	.byte	0x64, 0x72, 0x20, 0x3e, 0x3e, 0x20, 0x31, 0x36, 0x29, 0x20, 0x2f, 0x20, 0x33, 0x32, 0x29, 0x20
        /*00cd*/ 	.byte	0x25, 0x20, 0x34, 0x29, 0x00
	.type		__unnamed_1,@object
	.size		__unnamed_1,(__unnamed_2 - __unnamed_1)
__unnamed_1:
        /*00d2*/ 	.byte	0x61, 0x75, 0x74, 0x6f, 0x20, 0x63, 0x75, 0x74, 0x65, 0x3a, 0x3a, 0x61, 0x73, 0x5f, 0x70, 0x6f
        /* <DEDUP_REMOVED lines=24> */
        /*0262*/ 	.byte	0x3e, 0x3e, 0x3e, 0x5d, 0x00
	.type		__unnamed_2,@object
	.size		__unnamed_2,(.L_2 - __unnamed_2)
__unnamed_2:
        /* <DEDUP_REMOVED lines=46> */
.L_2:


//--------------------- .nv.shared._ZN7cutlass13device_kernelINS_4gemm6kernel13GemmUniversalIN4cute5tupleIJiiiiEEENS1_10collective13CollectiveMmaINS1_35MainloopSm100TmaUmmaWarpSpecializedILi5ELi2ELi4ENS5_IJNS4_1CILi1EEENSA_ILi2EEESB_EEEEENS5_IJNSA_ILi64EEESF_SF_EEENS_6half_tENS5_IJlSB_lEEESH_SI_NS4_8TiledMMAINS4_8MMA_AtomIJNS4_20SM100_MMA_F16BF16_SSISH_SH_fLi64ELi64ELNS4_4UMMA5MajorE0ELSN_0ELNSM_7ScaleInE0ELSO_0EEEEEENS4_6LayoutINS5_IJSB_SB_SB_EEENS5_IJNSA_ILi0EEEST_ST_EEEEENS5_IJNS4_10UnderscoreESW_SW_EEEEENS4_23SM90_TMA_LOAD_MULTICASTENS4_14ComposedLayoutINS4_7SwizzleILi3ELi4ELi3EEENS4_18smem_ptr_flag_bitsILi16EEENSR_INS5_IJNSA_ILi8EEESF_EEENS5_IJSF_SB_EEEEEEEvNS4_8identityENS4_13SM90_TMA_LOADES19_vS1A_EENS_8epilogue10collective18CollectiveEpilogueINS1D_23Sm100TmaWarpSpecializedILi3ELi2ELi16ELb1ELb0EEEJSG_NS5_IJNSR_ISF_SB_EENSR_INSA_ILi32EEESB_EEEEESH_SI_SH_SI_NS1D_6fusion15FusionCallbacksIS1H_NS1M_17LinearCombinationISH_fSH_fLNS_15FloatRoundStyleE2EEESG_S1L_JEEENS4_5SM1004TMEM4LOAD26SM100_TMEM_LOAD_16dp256b4xES1B_NS10_INS11_ILi2ELi4ELi3EEES14_NSR_INS5_IJS15_S1J_EEENS5_IJS1J_SB_EEEEEEENS4_17SM75_U32x4_LDSM_NENS4_14SM90_TMA_STOREES20_NS4_17SM90_U32x4_STSM_NENS4_39AutoVectorizingCopyWithAssumedAlignmentILi128EEEEEEvvEEEEvNT_6ParamsE --------------------------
	.section	.nv.shared._ZN7cutlass13device_kernelINS_4gemm6kernel13GemmUniversalIN4cute5tupleIJiiiiEEENS1_10collective13CollectiveMmaINS1_35MainloopSm100TmaUmmaWarpSpecializedILi5ELi2ELi4ENS5_IJNS4_1CILi1EEENSA_ILi2EEESB_EEEEENS5_IJNSA_ILi64EEESF_SF_EEENS_6half_tENS5_IJlSB_lEEESH_SI_NS4_8TiledMMAINS4_8MMA_AtomIJNS4_20SM100_MMA_F16BF16_SSISH_SH_fLi64ELi64ELNS4_4UMMA5MajorE0ELSN_0ELNSM_7ScaleInE0ELSO_0EEEEEENS4_6LayoutINS5_IJSB_SB_SB_EEENS5_IJNSA_ILi0EEEST_ST_EEEEENS5_IJNS4_10UnderscoreESW_SW_EEEEENS4_23SM90_TMA_LOAD_MULTICASTENS4_14ComposedLayoutINS4_7SwizzleILi3ELi4ELi3EEENS4_18smem_ptr_flag_bitsILi16EEENSR_INS5_IJNSA_ILi8EEESF_EEENS5_IJSF_SB_EEEEEEEvNS4_8identityENS4_13SM90_TMA_LOADES19_vS1A_EENS_8epilogue10collective18CollectiveEpilogueINS1D_23Sm100TmaWarpSpecializedILi3ELi2ELi16ELb1ELb0EEEJSG_NS5_IJNSR_ISF_SB_EENSR_INSA_ILi32EEESB_EEEEESH_SI_SH_SI_NS1D_6fusion15FusionCallbacksIS1H_NS1M_17LinearCombinationISH_fSH_fLNS_15FloatRoundStyleE2EEESG_S1L_JEEENS4_5SM1004TMEM4LOAD26SM100_TMEM_LOAD_16dp256b4xES1B_NS10_INS11_ILi2ELi4ELi3EEES14_NSR_INS5_IJS15_S1J_EEENS5_IJS1J_SB_EEEEEEENS4_17SM75_U32x4_LDSM_NENS4_14SM90_TMA_STOREES20_NS4_17SM90_U32x4_STSM_NENS4_39AutoVectorizingCopyWithAssumedAlignmentILi128EEEEEEvvEEEEvNT_6ParamsE,"aw",@nobits
	.sectionflags	@""
	.align	16
	.zero		1024


//--------------------- .nv.shared.reserved.0     --------------------------
	.section	.nv.shared.reserved.0,"aw",@nobits
	.weak		__nv_reservedSMEM_offset_0_alias
	.size		__nv_reservedSMEM_offset_0_alias, 0, 64
	.other		__nv_reservedSMEM_offset_0_alias,@"STO_CUDA_RESERVED_SHARED STV_DEFAULT"
__nv_reservedSMEM_offset_0_alias:
	.zero		0
.nv.shared.reserved.0:
	.zero		64
	.weak		__nv_reservedSMEM_tcgen05_partition
	.type		__nv_reservedSMEM_tcgen05_partition,@object
	.size		__nv_reservedSMEM_tcgen05_partition,(.L_0 - __nv_reservedSMEM_tcgen05_partition)
__nv_reservedSMEM_tcgen05_partition:
	.zero		32
.L_0:


//--------------------- .nv.global                --------------------------
	.section	.nv.global,"aw",@nobits
.nv.global:
	.type		_ZN39_INTERNAL_56754efe_4_k_cu_0374383c_66004cute1_E,@object
	.size		_ZN39_INTERNAL_56754efe_4_k_cu_0374383c_66004cute1_E,(_ZN39_INTERNAL_56754efe_4_k_cu_0374383c_66004cuda3std3__45__cpo6cbeginE - _ZN39_INTERNAL_56754efe_4_k_cu_0374383c_66004cute1_E)
_ZN39_INTERNAL_56754efe_4_k_cu_0374383c_66004cute1_E:
	.zero		1
	.type		_ZN39_INTERNAL_56754efe_4_k_cu_0374383c_66004cuda3std3__45__cpo6cbeginE,@object
	.size		_ZN39_INTERNAL_56754efe_4_k_cu_0374383c_66004cuda3std3__45__cpo6cbeginE,(_ZN39_INTERNAL_56754efe_4_k_cu_0374383c_66004cuda3std3__48in_placeE - _ZN39_INTERNAL_56754efe_4_k_cu_0374383c_66004cuda3std3__45__cpo6cbeginE)
_ZN39_INTERNAL_56754efe_4_k_cu_0374383c_66004cuda3std3__45__cpo6cbeginE:
	.zero		1
	.type		_ZN39_INTERNAL_56754efe_4_k_cu_0374383c_66004cuda3std3__48in_placeE,@object
	.size		_ZN39_INTERNAL_56754efe_4_k_cu_0374383c_66004cuda3std3__48in_placeE,(_ZN39_INTERNAL_56754efe_4_k_cu_0374383c_66004cuda3std6ranges3__45__cpo9iter_moveE - _ZN39_INTERNAL_56754efe_4_k_cu_0374383c_66004cuda3std3__48in_placeE)
_ZN39_INTERNAL_56754efe_4_k_cu_0374383c_66004cuda3std3__48in_placeE:
	.zero		1
	.type		_ZN39_INTERNAL_56754efe_4_k_cu_0374383c_66004cuda3std6ranges3__45__cpo9iter_moveE,@object
	.size		_ZN39_INTERNAL_56754efe_4_k_cu_0374383c_66004cuda3std6ranges3__45__cpo9iter_moveE,(_ZN39_INTERNAL_56754efe_4_k_cu_0374383c_66004cuda3std3__45__cpo5beginE - _ZN39_INTERNAL_56754efe_4_k_cu_0374383c_66004cuda3std6ranges3__45__cpo9iter_moveE)
_ZN39_INTERNAL_56754efe_4_k_cu_0374383c_66004cuda3std6ranges3__45__cpo9iter_moveE:
	.zero		1
	.type		_ZN39_INTERNAL_56754efe_4_k_cu_0374383c_66004cuda3std3__45__cpo5beginE,@object
	.size		_ZN39_INTERNAL_56754efe_4_k_cu_0374383c_66004cuda3std3__45__cpo5beginE,(_ZN39_INTERNAL_56754efe_4_k_cu_0374383c_66004cuda3std3__441_GLOBAL__N__56754efe_4_k_cu_0374383c_66006ignoreE - _ZN39_INTERNAL_56754efe_4_k_cu_0374383c_66004cuda3std3__45__cpo5beginE)
_ZN39_INTERNAL_56754efe_4_k_cu_0374383c_66004cuda3std3__45__cpo5beginE:
	.zero		1
	.type		_ZN39_INTERNAL_56754efe_4_k_cu_0374383c_66004cuda3std3__441_GLOBAL__N__56754efe_4_k_cu_0374383c_66006ignoreE,@object
	.size		_ZN39_INTERNAL_56754efe_4_k_cu_0374383c_66004cuda3std3__441_GLOBAL__N__56754efe_4_k_cu_0374383c_66006ignoreE,(_ZN39_INTERNAL_56754efe_4_k_cu_0374383c_66004cute7productE - _ZN39_INTERNAL_56754efe_4_k_cu_0374383c_66004cuda3std3__441_GLOBAL__N__56754efe_4_k_cu_0374383c_66006ignoreE)
_ZN39_INTERNAL_56754efe_4_k_cu_0374383c_66004cuda3std3__441_GLOBAL__N__56754efe_4_k_cu_0374383c_66006ignoreE:
	.zero		1
	.type		_ZN39_INTERNAL_56754efe_4_k_cu_0374383c_66004cute7productE,@object
	.size		_ZN39_INTERNAL_56754efe_4_k_cu_0374383c_66004cute7productE,(_ZN39_INTERNAL_56754efe_4_k_cu_0374383c_66004cuda3std3__45__cpo3endE - _ZN39_INTERNAL_56754efe_4_k_cu_0374383c_66004cute7productE)
_ZN39_INTERNAL_56754efe_4_k_cu_0374383c_66004cute7productE:
	.zero		1
	.type		_ZN39_INTERNAL_56754efe_4_k_cu_0374383c_66004cuda3std3__45__cpo3endE,@object
	.size		_ZN39_INTERNAL_56754efe_4_k_cu_0374383c_66004cuda3std3__45__cpo3endE,(_ZN39_INTERNAL_56754efe_4_k_cu_0374383c_66004cuda3std3__419piecewise_constructE - _ZN39_INTERNAL_56754efe_4_k_cu_0374383c_66004cuda3std3__45__cpo3endE)
_ZN39_INTERNAL_56754efe_4_k_cu_0374383c_66004cuda3std3__45__cpo3endE:
	.zero		1
	.type		_ZN39_INTERNAL_56754efe_4_k_cu_0374383c_66004cuda3std3__419piecewise_constructE,@object
	.size		_ZN39_INTERNAL_56754efe_4_k_cu_0374383c_66004cuda3std3__419piecewise_constructE,(_ZN39_INTERNAL_56754efe_4_k_cu_0374383c_66004cuda3std3__45__cpo4cendE - _ZN39_INTERNAL_56754efe_4_k_cu_0374383c_66004cuda3std3__419piecewise_constructE)
_ZN39_INTERNAL_56754efe_4_k_cu_0374383c_66004cuda3std3__419piecewise_constructE:
	.zero		1
	.type		_ZN39_INTERNAL_56754efe_4_k_cu_0374383c_66004cuda3std3__45__cpo4cendE,@object
	.size		_ZN39_INTERNAL_56754efe_4_k_cu_0374383c_66004cuda3std3__45__cpo4cendE,(_ZN39_INTERNAL_56754efe_4_k_cu_0374383c_66004cuda3std6ranges3__45__cpo4swapE - _ZN39_INTERNAL_56754efe_4_k_cu_0374383c_66004cuda3std3__45__cpo4cendE)
_ZN39_INTERNAL_56754efe_4_k_cu_0374383c_66004cuda3std3__45__cpo4cendE:
	.zero		1
	.type		_ZN39_INTERNAL_56754efe_4_k_cu_0374383c_66004cuda3std6ranges3__45__cpo4swapE,@object
	.size		_ZN39_INTERNAL_56754efe_4_k_cu_0374383c_66004cuda3std6ranges3__45__cpo4swapE,(.L_10 - _ZN39_INTERNAL_56754efe_4_k_cu_0374383c_66004cuda3std6ranges3__45__cpo4swapE)
_ZN39_INTERNAL_56754efe_4_k_cu_0374383c_66004cuda3std6ranges3__45__cpo4swapE:
	.zero		1
.L_10:


//--------------------- .nv.constant0._ZN7cutlass13device_kernelINS_4gemm6kernel13GemmUniversalIN4cute5tupleIJiiiiEEENS1_10collective13CollectiveMmaINS1_35MainloopSm100TmaUmmaWarpSpecializedILi5ELi2ELi4ENS5_IJNS4_1CILi1EEENSA_ILi2EEESB_EEEEENS5_IJNSA_ILi64EEESF_SF_EEENS_6half_tENS5_IJlSB_lEEESH_SI_NS4_8TiledMMAINS4_8MMA_AtomIJNS4_20SM100_MMA_F16BF16_SSISH_SH_fLi64ELi64ELNS4_4UMMA5MajorE0ELSN_0ELNSM_7ScaleInE0ELSO_0EEEEEENS4_6LayoutINS5_IJSB_SB_SB_EEENS5_IJNSA_ILi0EEEST_ST_EEEEENS5_IJNS4_10UnderscoreESW_SW_EEEEENS4_23SM90_TMA_LOAD_MULTICASTENS4_14ComposedLayoutINS4_7SwizzleILi3ELi4ELi3EEENS4_18smem_ptr_flag_bitsILi16EEENSR_INS5_IJNSA_ILi8EEESF_EEENS5_IJSF_SB_EEEEEEEvNS4_8identityENS4_13SM90_TMA_LOADES19_vS1A_EENS_8epilogue10collective18CollectiveEpilogueINS1D_23Sm100TmaWarpSpecializedILi3ELi2ELi16ELb1ELb0EEEJSG_NS5_IJNSR_ISF_SB_EENSR_INSA_ILi32EEESB_EEEEESH_SI_SH_SI_NS1D_6fusion15FusionCallbacksIS1H_NS1M_17LinearCombinationISH_fSH_fLNS_15FloatRoundStyleE2EEESG_S1L_JEEENS4_5SM1004TMEM4LOAD26SM100_TMEM_LOAD_16dp256b4xES1B_NS10_INS11_ILi2ELi4ELi3EEES14_NSR_INS5_IJS15_S1J_EEENS5_IJS1J_SB_EEEEEEENS4_17SM75_U32x4_LDSM_NENS4_14SM90_TMA_STOREES20_NS4_17SM90_U32x4_STSM_NENS4_39AutoVectorizingCopyWithAssumedAlignmentILi128EEEEEEvvEEEEvNT_6ParamsE --------------------------
	.section	.nv.constant0._ZN7cutlass13device_kernelINS_4gemm6kernel13GemmUniversalIN4cute5tupleIJiiiiEEENS1_10collective13CollectiveMmaINS1_35MainloopSm100TmaUmmaWarpSpecializedILi5ELi2ELi4ENS5_IJNS4_1CILi1EEENSA_ILi2EEESB_EEEEENS5_IJNSA_ILi64EEESF_SF_EEENS_6half_tENS5_IJlSB_lEEESH_SI_NS4_8TiledMMAINS4_8MMA_AtomIJNS4_20SM100_MMA_F16BF16_SSISH_SH_fLi64ELi64ELNS4_4UMMA5MajorE0ELSN_0ELNSM_7ScaleInE0ELSO_0EEEEEENS4_6LayoutINS5_IJSB_SB_SB_EEENS5_IJNSA_ILi0EEEST_ST_EEEEENS5_IJNS4_10UnderscoreESW_SW_EEEEENS4_23SM90_TMA_LOAD_MULTICASTENS4_14ComposedLayoutINS4_7SwizzleILi3ELi4ELi3EEENS4_18smem_ptr_flag_bitsILi16EEENSR_INS5_IJNSA_ILi8EEESF_EEENS5_IJSF_SB_EEEEEEEvNS4_8identityENS4_13SM90_TMA_LOADES19_vS1A_EENS_8epilogue10collective18CollectiveEpilogueINS1D_23Sm100TmaWarpSpecializedILi3ELi2ELi16ELb1ELb0EEEJSG_NS5_IJNSR_ISF_SB_EENSR_INSA_ILi32EEESB_EEEEESH_SI_SH_SI_NS1D_6fusion15FusionCallbacksIS1H_NS1M_17LinearCombinationISH_fSH_fLNS_15FloatRoundStyleE2EEESG_S1L_JEEENS4_5SM1004TMEM4LOAD26SM100_TMEM_LOAD_16dp256b4xES1B_NS10_INS11_ILi2ELi4ELi3EEES14_NSR_INS5_IJS15_S1J_EEENS5_IJS1J_SB_EEEEEEENS4_17SM75_U32x4_LDSM_NENS4_14SM90_TMA_STOREES20_NS4_17SM90_U32x4_STSM_NENS4_39AutoVectorizingCopyWithAssumedAlignmentILi128EEEEEEvvEEEEvNT_6ParamsE,"a",@progbits
	.sectionflags	@""
	.align	4
.nv.constant0._ZN7cutlass13device_kernelINS_4gemm6kernel13GemmUniversalIN4cute5tupleIJiiiiEEENS1_10collective13CollectiveMmaINS1_35MainloopSm100TmaUmmaWarpSpecializedILi5ELi2ELi4ENS5_IJNS4_1CILi1EEENSA_ILi2EEESB_EEEEENS5_IJNSA_ILi64EEESF_SF_EEENS_6half_tENS5_IJlSB_lEEESH_SI_NS4_8TiledMMAINS4_8MMA_AtomIJNS4_20SM100_MMA_F16BF16_SSISH_SH_fLi64ELi64ELNS4_4UMMA5MajorE0ELSN_0ELNSM_7ScaleInE0ELSO_0EEEEEENS4_6LayoutINS5_IJSB_SB_SB_EEENS5_IJNSA_ILi0EEEST_ST_EEEEENS5_IJNS4_10UnderscoreESW_SW_EEEEENS4_23SM90_TMA_LOAD_MULTICASTENS4_14ComposedLayoutINS4_7SwizzleILi3ELi4ELi3EEENS4_18smem_ptr_flag_bitsILi16EEENSR_INS5_IJNSA_ILi8EEESF_EEENS5_IJSF_SB_EEEEEEEvNS4_8identityENS4_13SM90_TMA_LOADES19_vS1A_EENS_8epilogue10collective18CollectiveEpilogueINS1D_23Sm100TmaWarpSpecializedILi3ELi2ELi16ELb1ELb0EEEJSG_NS5_IJNSR_ISF_SB_EENSR_INSA_ILi32EEESB_EEEEESH_SI_SH_SI_NS1D_6fusion15FusionCallbacksIS1H_NS1M_17LinearCombinationISH_fSH_fLNS_15FloatRoundStyleE2EEESG_S1L_JEEENS4_5SM1004TMEM4LOAD26SM100_TMEM_LOAD_16dp256b4xES1B_NS10_INS11_ILi2ELi4ELi3EEES14_NSR_INS5_IJS15_S1J_EEENS5_IJS1J_SB_EEEEEEENS4_17SM75_U32x4_LDSM_NENS4_14SM90_TMA_STOREES20_NS4_17SM90_U32x4_STSM_NENS4_39AutoVectorizingCopyWithAssumedAlignmentILi128EEEEEEvvEEEEvNT_6ParamsE:
	.zero		2944


//--------------------- SYMBOLS --------------------------

	.type		.nv.reservedSmem.offset0,@object
	.size		.nv.reservedSmem.offset0,0x4
	.type		.nv.reservedSmem.cap,@object
	.size		.nv.reservedSmem.cap,0x4
	.type		__assertfail,@function
